// auto-generated by cutlass_sweep.gemm — config: {"arch": "sm_90", "cluster_m": 1, "cluster_n": 1, "dtype": "fp16", "stages": 5, "tile_k": 32, "tile_m": 128, "tile_n": 64}
#include "cutlass/cutlass.h"
#include "cutlass/gemm/collective/collective_builder.hpp"
#include "cutlass/gemm/device/gemm_universal_adapter.h"
#include "cutlass/gemm/kernel/gemm_universal.hpp"
#include "cutlass/epilogue/collective/collective_builder.hpp"

using ElemA = cutlass::half_t;
using ElemB = cutlass::half_t;
using ElemCD = cutlass::half_t;
using Acc  = float;
using TileShape    = cute::Shape<cute::_128, cute::_64, cute::_32>;
using ClusterShape = cute::Shape<cute::_1, cute::_1, cute::_1>;

using CollectiveEpilogue = typename cutlass::epilogue::collective::CollectiveBuilder<
    cutlass::arch::Sm90, cutlass::arch::OpClassTensorOp,
    TileShape, ClusterShape,
    cutlass::epilogue::collective::EpilogueTileAuto,
    Acc, Acc,
    ElemCD, cutlass::layout::RowMajor, 128 / cutlass::sizeof_bits<ElemCD>::value,
    ElemCD, cutlass::layout::RowMajor, 128 / cutlass::sizeof_bits<ElemCD>::value,
    cutlass::epilogue::collective::EpilogueScheduleAuto
  >::CollectiveOp;

using CollectiveMainloop = typename cutlass::gemm::collective::CollectiveBuilder<
    cutlass::arch::Sm90, cutlass::arch::OpClassTensorOp,
    ElemA, cutlass::layout::RowMajor, 128 / cutlass::sizeof_bits<ElemA>::value,
    ElemB, cutlass::layout::ColumnMajor, 128 / cutlass::sizeof_bits<ElemB>::value,
    Acc,
    TileShape, ClusterShape,
    cutlass::gemm::collective::StageCount<5>,
    cutlass::gemm::collective::KernelScheduleAuto
  >::CollectiveOp;

using GemmKernel = cutlass::gemm::kernel::GemmUniversal<
    cute::Shape<int,int,int,int>,
    CollectiveMainloop,
    CollectiveEpilogue
>;
using Gemm = cutlass::gemm::device::GemmUniversalAdapter<GemmKernel>;

// Force the device kernel symbol into the cubin without needing a host main.
auto* _anchor = &cutlass::device_kernel<GemmKernel>;


// ===== COMPILED SASS (sm_90a) =====

	.target	sm_90a

	.elftype	@"ET_EXEC"


//--------------------- .note.nv.tkinfo           --------------------------
	.section	.note.nv.tkinfo,"",@"SHT_NOTE"
	.sectionflags	@"SHF_NOTE_NV_TKINFO"
	.tkinfo
        /*0018*/ 	.word	0x00000002
        /*0030*/ 	.string	""
        /*0030*/ 	.string	"ptxas"
        /*0030*/ 	.string	"Cuda compilation tools, release 13.0, V13.0.88"
        /*0030*/ 	.string	"Build cuda_13.0.r13.0/compiler.36424714_0"
        /*0030*/ 	.string	"-arch sm_90a -m 64 "



//--------------------- .note.nv.cuinfo           --------------------------
	.section	.note.nv.cuinfo,"",@"SHT_NOTE"
	.sectionflags	@"SHF_NOTE_NV_CUINFO"
        /*0018*/ 	.short	0x0002
        /*001a*/ 	.short	0x005a
        /*001c*/ 	.short	0x0082
	.zero		2


//--------------------- .nv.info                  --------------------------
	.section	.nv.info,"",@"SHT_CUDA_INFO"
	.align	4


	//----- nvinfo : EIATTR_REGCOUNT
	.align		4
        /*0000*/ 	.byte	0x04, 0x2f
        /*0002*/ 	.short	(.L_15 - .L_14)
	.align		4
.L_14:
        /*0004*/ 	.word	index@(_ZN7cutlass13device_kernelINS_4gemm6kernel13GemmUniversalIN4cute5tupleIJiiiiEEENS1_10collective13CollectiveMmaINS1_34MainloopSm90TmaGmmaWarpSpecializedILi5ENS5_IJNS4_1CILi1EEESB_SB_EEENS1_35KernelTmaWarpSpecializedCooperativeEEENS5_IJNSA_ILi128EEENSA_ILi64EEENSA_ILi32EEEEEENS_6half_tENS5_IJlSB_lEEESJ_SK_NS4_8TiledMMAINS4_8MMA_AtomIJNS4_4SM904GMMA25MMA_64x64x16_F32F16F16_SSILNSO_5MajorE0ELSQ_0ELNSO_7ScaleInE1ELSR_1EEEEEENS4_6LayoutINS5_IJNSA_ILi2EEESB_SB_EEENS5_IJSB_NSA_ILi0EEESX_EEEEENS5_IJNS4_10UnderscoreES10_S10_EEEEENS4_13SM90_TMA_LOADENS4_14ComposedLayoutINS4_7SwizzleILi2ELi4ELi3EEENS4_18smem_ptr_flag_bitsILi16EEENSU_INS5_IJNSA_ILi8EEESH_EEENS5_IJSH_SB_EEEEEEEvNS4_8identityES13_S1D_vS1E_EENS_8epilogue10collective6detail29Sm90TmaWarpSpecializedAdapterINS1H_15DefaultEpilogueISJ_SK_SK_NS1G_6thread17LinearCombinationISJ_Li1EffLNS1L_9ScaleType4KindE0ELNS_15FloatRoundStyleE2ESJ_EENS1_15EpilogueDefaultEEEEEvvEEEEvNT_6ParamsE)
        /*0008*/ 	.word	0x000000a8


	//----- nvinfo : EIATTR_FRAME_SIZE
	.align		4
.L_15:
        /*000c*/ 	.byte	0x04, 0x11
        /*000e*/ 	.short	(.L_17 - .L_16)
	.align		4
.L_16:
        /*0010*/ 	.word	index@(_ZN7cutlass13device_kernelINS_4gemm6kernel13GemmUniversalIN4cute5tupleIJiiiiEEENS1_10collective13CollectiveMmaINS1_34MainloopSm90TmaGmmaWarpSpecializedILi5ENS5_IJNS4_1CILi1EEESB_SB_EEENS1_35KernelTmaWarpSpecializedCooperativeEEENS5_IJNSA_ILi128EEENSA_ILi64EEENSA_ILi32EEEEEENS_6half_tENS5_IJlSB_lEEESJ_SK_NS4_8TiledMMAINS4_8MMA_AtomIJNS4_4SM904GMMA25MMA_64x64x16_F32F16F16_SSILNSO_5MajorE0ELSQ_0ELNSO_7ScaleInE1ELSR_1EEEEEENS4_6LayoutINS5_IJNSA_ILi2EEESB_SB_EEENS5_IJSB_NSA_ILi0EEESX_EEEEENS5_IJNS4_10UnderscoreES10_S10_EEEEENS4_13SM90_TMA_LOADENS4_14ComposedLayoutINS4_7SwizzleILi2ELi4ELi3EEENS4_18smem_ptr_flag_bitsILi16EEENSU_INS5_IJNSA_ILi8EEESH_EEENS5_IJSH_SB_EEEEEEEvNS4_8identityES13_S1D_vS1E_EENS_8epilogue10collective6detail29Sm90TmaWarpSpecializedAdapterINS1H_15DefaultEpilogueISJ_SK_SK_NS1G_6thread17LinearCombinationISJ_Li1EffLNS1L_9ScaleType4KindE0ELNS_15FloatRoundStyleE2ESJ_EENS1_15EpilogueDefaultEEEEEvvEEEEvNT_6ParamsE)
        /*0014*/ 	.word	0x00000000


	//----- nvinfo : EIATTR_MIN_STACK_SIZE
	.align		4
.L_17:
        /*0018*/ 	.byte	0x04, 0x12
        /*001a*/ 	.short	(.L_19 - .L_18)
	.align		4
.L_18:
        /*001c*/ 	.word	index@(_ZN7cutlass13device_kernelINS_4gemm6kernel13GemmUniversalIN4cute5tupleIJiiiiEEENS1_10collective13CollectiveMmaINS1_34MainloopSm90TmaGmmaWarpSpecializedILi5ENS5_IJNS4_1CILi1EEESB_SB_EEENS1_35KernelTmaWarpSpecializedCooperativeEEENS5_IJNSA_ILi128EEENSA_ILi64EEENSA_ILi32EEEEEENS_6half_tENS5_IJlSB_lEEESJ_SK_NS4_8TiledMMAINS4_8MMA_AtomIJNS4_4SM904GMMA25MMA_64x64x16_F32F16F16_SSILNSO_5MajorE0ELSQ_0ELNSO_7ScaleInE1ELSR_1EEEEEENS4_6LayoutINS5_IJNSA_ILi2EEESB_SB_EEENS5_IJSB_NSA_ILi0EEESX_EEEEENS5_IJNS4_10UnderscoreES10_S10_EEEEENS4_13SM90_TMA_LOADENS4_14ComposedLayoutINS4_7SwizzleILi2ELi4ELi3EEENS4_18smem_ptr_flag_bitsILi16EEENSU_INS5_IJNSA_ILi8EEESH_EEENS5_IJSH_SB_EEEEEEEvNS4_8identityES13_S1D_vS1E_EENS_8epilogue10collective6detail29Sm90TmaWarpSpecializedAdapterINS1H_15DefaultEpilogueISJ_SK_SK_NS1G_6thread17LinearCombinationISJ_Li1EffLNS1L_9ScaleType4KindE0ELNS_15FloatRoundStyleE2ESJ_EENS1_15EpilogueDefaultEEEEEvvEEEEvNT_6ParamsE)
        /*0020*/ 	.word	0x00000000
.L_19:


//--------------------- .nv.compat                --------------------------
	.section	.nv.compat,"",@"SHT_CUDA_COMPAT_INFO"
	.align	4
        /*0000*/ 	.byte	0x02, 0x09, 0x01, 0x00, 0x02, 0x02, 0x04, 0x00, 0x02, 0x05, 0x05, 0x00, 0x03, 0x07, 0x01, 0x01
        /*0010*/ 	.byte	0x02, 0x03, 0x01, 0x00, 0x02, 0x06, 0x01, 0x00, 0x04, 0x0b, 0x08, 0x00, 0x00, 0x00, 0x00, 0x00
        /*0020*/ 	.byte	0x00, 0x00, 0x00, 0x00


//--------------------- .nv.info._ZN7cutlass13device_kernelINS_4gemm6kernel13GemmUniversalIN4cute5tupleIJiiiiEEENS1_10collective13CollectiveMmaINS1_34MainloopSm90TmaGmmaWarpSpecializedILi5ENS5_IJNS4_1CILi1EEESB_SB_EEENS1_35KernelTmaWarpSpecializedCooperativeEEENS5_IJNSA_ILi128EEENSA_ILi64EEENSA_ILi32EEEEEENS_6half_tENS5_IJlSB_lEEESJ_SK_NS4_8TiledMMAINS4_8MMA_AtomIJNS4_4SM904GMMA25MMA_64x64x16_F32F16F16_SSILNSO_5MajorE0ELSQ_0ELNSO_7ScaleInE1ELSR_1EEEEEENS4_6LayoutINS5_IJNSA_ILi2EEESB_SB_EEENS5_IJSB_NSA_ILi0EEESX_EEEEENS5_IJNS4_10UnderscoreES10_S10_EEEEENS4_13SM90_TMA_LOADENS4_14ComposedLayoutINS4_7SwizzleILi2ELi4ELi3EEENS4_18smem_ptr_flag_bitsILi16EEENSU_INS5_IJNSA_ILi8EEESH_EEENS5_IJSH_SB_EEEEEEEvNS4_8identityES13_S1D_vS1E_EENS_8epilogue10collective6detail29Sm90TmaWarpSpecializedAdapterINS1H_15DefaultEpilogueISJ_SK_SK_NS1G_6thread17LinearCombinationISJ_Li1EffLNS1L_9ScaleType4KindE0ELNS_15FloatRoundStyleE2ESJ_EENS1_15EpilogueDefaultEEEEEvvEEEEvNT_6ParamsE --------------------------
	.section	.nv.info._ZN7cutlass13device_kernelINS_4gemm6kernel13GemmUniversalIN4cute5tupleIJiiiiEEENS1_10collective13CollectiveMmaINS1_34MainloopSm90TmaGmmaWarpSpecializedILi5ENS5_IJNS4_1CILi1EEESB_SB_EEENS1_35KernelTmaWarpSpecializedCooperativeEEENS5_IJNSA_ILi128EEENSA_ILi64EEENSA_ILi32EEEEEENS_6half_tENS5_IJlSB_lEEESJ_SK_NS4_8TiledMMAINS4_8MMA_AtomIJNS4_4SM904GMMA25MMA_64x64x16_F32F16F16_SSILNSO_5MajorE0ELSQ_0ELNSO_7ScaleInE1ELSR_1EEEEEENS4_6LayoutINS5_IJNSA_ILi2EEESB_SB_EEENS5_IJSB_NSA_ILi0EEESX_EEEEENS5_IJNS4_10UnderscoreES10_S10_EEEEENS4_13SM90_TMA_LOADENS4_14ComposedLayoutINS4_7SwizzleILi2ELi4ELi3EEENS4_18smem_ptr_flag_bitsILi16EEENSU_INS5_IJNSA_ILi8EEESH_EEENS5_IJSH_SB_EEEEEEEvNS4_8identityES13_S1D_vS1E_EENS_8epilogue10collective6detail29Sm90TmaWarpSpecializedAdapterINS1H_15DefaultEpilogueISJ_SK_SK_NS1G_6thread17LinearCombinationISJ_Li1EffLNS1L_9ScaleType4KindE0ELNS_15FloatRoundStyleE2ESJ_EENS1_15EpilogueDefaultEEEEEvvEEEEvNT_6ParamsE,"",@"SHT_CUDA_INFO"
	.sectionflags	@""
	.align	4


	//----- nvinfo : EIATTR_CUDA_API_VERSION
	.align		4
        /*0000*/ 	.byte	0x04, 0x37
        /*0002*/ 	.short	(.L_21 - .L_20)
.L_20:
        /*0004*/ 	.word	0x00000082


	//----- nvinfo : EIATTR_KPARAM_INFO
	.align		4
.L_21:
        /*0008*/ 	.byte	0x04, 0x17
        /*000a*/ 	.short	(.L_23 - .L_22)
.L_22:
        /*000c*/ 	.word	0x00000000
        /*0010*/ 	.short	0x0000
        /*0012*/ 	.short	0x0070
        /*0014*/ 	.byte	0x00, 0xf0, 0x01, 0x10


	//----- nvinfo : EIATTR_SPARSE_MMA_MASK
	.align		4
.L_23:
        /*0018*/ 	.byte	0x03, 0x50
        /*001a*/ 	.short	0x0000


	//----- nvinfo : EIATTR_MAXREG_COUNT
	.align		4
        /*001c*/ 	.byte	0x03, 0x1b
        /*001e*/ 	.short	0x00a8


	//----- nvinfo : EIATTR_NUM_BARRIERS
	.align		4
        /*0020*/ 	.byte	0x02, 0x4c
        /*0022*/ 	.byte	0x01
	.zero		1


	//----- nvinfo : EIATTR_EXTERNS
	.align		4
        /*0024*/ 	.byte	0x04, 0x0f
        /*0026*/ 	.short	(.L_25 - .L_24)


	//   ....[0]....
	.align		4
.L_24:
        /*0028*/ 	.word	index@(__assertfail)


	//----- nvinfo : EIATTR_MERCURY_ISA_VERSION
	.align		4
.L_25:
        /*002c*/ 	.byte	0x03, 0x5f
        /*002e*/ 	.short	0x0101


	//----- nvinfo : EIATTR_INT_WARP_WIDE_INSTR_OFFSETS
	.align		4
        /*0030*/ 	.byte	0x04, 0x31
        /*0032*/ 	.short	(.L_27 - .L_26)


	//   ....[0]....
.L_26:
        /*0034*/ 	.word	0x000003d0


	//   ....[1]....
        /*0038*/ 	.word	0x00000400


	//   ....[2]....
        /*003c*/ 	.word	0x000004e0


	//----- nvinfo : EIATTR_COOP_GROUP_MASK_REGIDS
	.align		4
.L_27:
        /*0040*/ 	.byte	0x04, 0x29
        /*0042*/ 	.short	(.L_29 - .L_28)


	//   ....[0]....
.L_28:
        /*0044*/ 	.word	0xffffffff


	//   ....[1]....
        /*0048*/ 	.word	0xffffffff


	//   ....[2]....
        /*004c*/ 	.word	0xffffffff


	//   ....[3]....
        /*0050*/ 	.word	0xffffffff


	//   ....[4]....
        /*0054*/ 	.word	0xffffffff


	//----- nvinfo : EIATTR_COOP_GROUP_INSTR_OFFSETS
	.align		4
.L_29:
        /*0058*/ 	.byte	0x04, 0x28
        /*005a*/ 	.short	(.L_31 - .L_30)


	//   ....[0]....
.L_30:
        /*005c*/ 	.word	0x00000060


	//   ....[1]....
        /*0060*/ 	.word	0x00000070


	//   ....[2]....
        /*0064*/ 	.word	0x00000130


	//   ....[3]....
        /*0068*/ 	.word	0x000002e0


	//   ....[4]....
        /*006c*/ 	.word	0x00000f90


	//----- nvinfo : EIATTR_REG_RECONFIG
	.align		4
.L_31:
        /*0070*/ 	.byte	0x01, 0x54
	.zero		2


	//----- nvinfo : EIATTR_SYSCALL_OFFSETS
	.align		4
        /*0074*/ 	.byte	0x04, 0x46
        /*0076*/ 	.short	(.L_33 - .L_32)


	//   ....[0]....
.L_32:
        /*0078*/ 	.word	0x00001150


	//----- nvinfo : EIATTR_MBARRIER_INSTR_OFFSETS
	.align		4
.L_33:
        /*007c*/ 	.byte	0x04, 0x39
        /*007e*/ 	.short	(.L_35 - .L_34)


	//   ....[0]....
.L_34:
        /*0080*/ 	.word	0x00000230
        /*0084*/ 	.word	0x000000ff
        /*0088*/ 	.word	0x00000000
        /*008c*/ 	.short	0x0100
        /*008e*/ 	.byte	0x08
	.zero		1


	//   ....[1]....
        /*0090*/ 	.word	0x00000240
        /*0094*/ 	.word	0x000000ff
        /*0098*/ 	.word	0x00000028
        /*009c*/ 	.short	0x0100
        /*009e*/ 	.byte	0x08
	.zero		1


	//   ....[2]....
        /*00a0*/ 	.word	0x00000250
        /*00a4*/ 	.word	0x000000ff
        /*00a8*/ 	.word	0x00000008
        /*00ac*/ 	.short	0x0100
        /*00ae*/ 	.byte	0x08
	.zero		1


	//   ....[3]....
        /*00b0*/ 	.word	0x00000260
        /*00b4*/ 	.word	0x000000ff
        /*00b8*/ 	.word	0x00000030
        /*00bc*/ 	.short	0x0100
        /*00be*/ 	.byte	0x08
	.zero		1


	//   ....[4]....
        /*00c0*/ 	.word	0x00000270
        /*00c4*/ 	.word	0x000000ff
        /*00c8*/ 	.word	0x00000010
        /*00cc*/ 	.short	0x0100
        /*00ce*/ 	.byte	0x08
	.zero		1


	//   ....[5]....
        /*00d0*/ 	.word	0x00000280
        /*00d4*/ 	.word	0x000000ff
        /*00d8*/ 	.word	0x00000038
        /*00dc*/ 	.short	0x0100
        /*00de*/ 	.byte	0x08
	.zero		1


	//   ....[6]....
        /*00e0*/ 	.word	0x00000290
        /*00e4*/ 	.word	0x000000ff
        /*00e8*/ 	.word	0x00000018
        /*00ec*/ 	.short	0x0100
        /*00ee*/ 	.byte	0x08
	.zero		1


	//   ....[7]....
        /*00f0*/ 	.word	0x000002a0
        /*00f4*/ 	.word	0x000000ff
        /*00f8*/ 	.word	0x00000040
        /*00fc*/ 	.short	0x0100
        /*00fe*/ 	.byte	0x08
	.zero		1


	//   ....[8]....
        /*0100*/ 	.word	0x000002b0
        /*0104*/ 	.word	0x000000ff
        /*0108*/ 	.word	0x00000020
        /*010c*/ 	.short	0x0100
        /*010e*/ 	.byte	0x08
	.zero		1


	//   ....[9]....
        /*0110*/ 	.word	0x000002c0
        /*0114*/ 	.word	0x000000ff
        /*0118*/ 	.word	0x00000048
        /*011c*/ 	.short	0x0100
        /*011e*/ 	.byte	0x08
	.zero		1


	//   ....[10]....
        /*0120*/ 	.word	0x00000550
        /*0124*/ 	.word	0x000000ff
        /*0128*/ 	.word	0x00000060
        /*012c*/ 	.short	0x0100
        /*012e*/ 	.byte	0x06
	.zero		1


	//   ....[11]....
        /*0130*/ 	.word	0x000005b0
        /*0134*/ 	.word	0x000000ff
        /*0138*/ 	.word	0x00000068
        /*013c*/ 	.short	0x0100
        /*013e*/ 	.byte	0x06
	.zero		1


	//   ....[12]....
        /*0140*/ 	.word	0x000011d0
        /*0144*/ 	.word	0x00000003
        /*0148*/ 	.word	0x00000000
        /*014c*/ 	.short	0x010a
        /*014e*/ 	.byte	0x3f
	.zero		1


	//   ....[13]....
        /*0150*/ 	.word	0x00001210
        /*0154*/ 	.word	0x00000003
        /*0158*/ 	.word	0x00000000
        /*015c*/ 	.short	0x010a
        /*015e*/ 	.byte	0x3f
	.zero		1


	//   ....[14]....
        /*0160*/ 	.word	0x000014b0
        /*0164*/ 	.word	0x000000ff
        /*0168*/ 	.word	0x00000000
        /*016c*/ 	.short	0x010a
        /*016e*/ 	.byte	0x04
	.zero		1


	//   ....[15]....
        /*0170*/ 	.word	0x000014f0
        /*0174*/ 	.word	0x000000ff
        /*0178*/ 	.word	0x00000000
        /*017c*/ 	.short	0x010a
        /*017e*/ 	.byte	0x04
	.zero		1


	//   ....[16]....
        /*0180*/ 	.word	0x00001650
        /*0184*/ 	.word	0x000000ff
        /*0188*/ 	.word	0x00000000
        /*018c*/ 	.short	0x0101
        /*018e*/ 	.byte	0x04
	.zero		1


	//   ....[17]....
        /*0190*/ 	.word	0x00001850
        /*0194*/ 	.word	0x000000ff
        /*0198*/ 	.word	0x00000000
        /*019c*/ 	.short	0x0101
        /*019e*/ 	.byte	0x06
	.zero		1


	//   ....[18]....
        /*01a0*/ 	.word	0x00004de0
        /*01a4*/ 	.word	0x0000000e
        /*01a8*/ 	.word	0x00000028
        /*01ac*/ 	.short	0x010a
        /*01ae*/ 	.byte	0x3f
	.zero		1


	//   ....[19]....
        /*01b0*/ 	.word	0x00005160
        /*01b4*/ 	.word	0x00000006
        /*01b8*/ 	.word	0x00000068
        /*01bc*/ 	.short	0x0101
        /*01be*/ 	.byte	0x3f
	.zero		1


	//   ....[20]....
        /*01c0*/ 	.word	0x00005890
        /*01c4*/ 	.word	0x00000007
        /*01c8*/ 	.word	0x00000000
        /*01cc*/ 	.short	0x010a
        /*01ce*/ 	.byte	0x3f
	.zero		1


	//   ....[21]....
        /*01d0*/ 	.word	0x00005910
        /*01d4*/ 	.word	0x00000009
        /*01d8*/ 	.word	0x00000000
        /*01dc*/ 	.short	0x010a
        /*01de*/ 	.byte	0x3f
	.zero		1


	//   ....[22]....
        /*01e0*/ 	.word	0x000059a0
        /*01e4*/ 	.word	0x00000006
        /*01e8*/ 	.word	0x00000000
        /*01ec*/ 	.short	0x010a
        /*01ee*/ 	.byte	0x3f
	.zero		1


	//   ....[23]....
        /*01f0*/ 	.word	0x00005a30
        /*01f4*/ 	.word	0x00000009
        /*01f8*/ 	.word	0x00000000
        /*01fc*/ 	.short	0x010a
        /*01fe*/ 	.byte	0x3f
	.zero		1


	//   ....[24]....
        /*0200*/ 	.word	0x00005ac0
        /*0204*/ 	.word	0x00000003
        /*0208*/ 	.word	0x00000000
        /*020c*/ 	.short	0x010a
        /*020e*/ 	.byte	0x3f
	.zero		1


	//   ....[25]....
        /*0210*/ 	.word	0x00005b20
        /*0214*/ 	.word	0x00000003
        /*0218*/ 	.word	0x00000000
        /*021c*/ 	.short	0x010a
        /*021e*/ 	.byte	0x3f
	.zero		1


	//   ....[26]....
        /*0220*/ 	.word	0x00005b80
        /*0224*/ 	.word	0x00000004
        /*0228*/ 	.word	0x00000000
        /*022c*/ 	.short	0x010a
        /*022e*/ 	.byte	0x3f
	.zero		1


	//   ....[27]....
        /*0230*/ 	.word	0x00005c50
        /*0234*/ 	.word	0x0000000e
        /*0238*/ 	.word	0x00000028
        /*023c*/ 	.short	0x010a
        /*023e*/ 	.byte	0x3f
	.zero		1


	//   ....[28]....
        /*0240*/ 	.word	0x00005d20
        /*0244*/ 	.word	0x00000007
        /*0248*/ 	.word	0x00000000
        /*024c*/ 	.short	0x010a
        /*024e*/ 	.byte	0x3f
	.zero		1


	//   ....[29]....
        /*0250*/ 	.word	0x00005d70
        /*0254*/ 	.word	0x00000009
        /*0258*/ 	.word	0x00000000
        /*025c*/ 	.short	0x010a
        /*025e*/ 	.byte	0x3f
	.zero		1


	//   ....[30]....
        /*0260*/ 	.word	0x00005dc0
        /*0264*/ 	.word	0x00000006
        /*0268*/ 	.word	0x00000000
        /*026c*/ 	.short	0x010a
        /*026e*/ 	.byte	0x3f
	.zero		1


	//   ....[31]....
        /*0270*/ 	.word	0x00005e10
        /*0274*/ 	.word	0x00000009
        /*0278*/ 	.word	0x00000000
        /*027c*/ 	.short	0x010a
        /*027e*/ 	.byte	0x3f
	.zero		1


	//----- nvinfo : EIATTR_NUM_MBARRIERS
	.align		4
.L_35:
        /*0280*/ 	.byte	0x03, 0x38
        /*0282*/ 	.short	0x000c


	//----- nvinfo : EIATTR_EXIT_INSTR_OFFSETS
	.align		4
        /*0284*/ 	.byte	0x04, 0x1c
        /*0286*/ 	.short	(.L_37 - .L_36)


	//   ....[0]....
.L_36:
        /*0288*/ 	.word	0x00000600


	//   ....[1]....
        /*028c*/ 	.word	0x00000ec0


	//   ....[2]....
        /*0290*/ 	.word	0x00004450


	//   ....[3]....
        /*0294*/ 	.word	0x00004a80


	//   ....[4]....
        /*0298*/ 	.word	0x00005b10


	//----- nvinfo : EIATTR_MAX_THREADS
	.align		4
.L_37:
        /*029c*/ 	.byte	0x04, 0x05
        /*029e*/ 	.short	(.L_39 - .L_38)
.L_38:
        /*02a0*/ 	.word	0x00000180
        /*02a4*/ 	.word	0x00000001
        /*02a8*/ 	.word	0x00000001


	//----- nvinfo : EIATTR_CRS_STACK_SIZE
	.align		4
.L_39:
        /*02ac*/ 	.byte	0x04, 0x1e
        /*02ae*/ 	.short	(.L_41 - .L_40)
.L_40:
        /*02b0*/ 	.word	0x00000000


	//----- nvinfo : EIATTR_CBANK_PARAM_SIZE
	.align		4
.L_41:
        /*02b4*/ 	.byte	0x03, 0x19
        /*02b6*/ 	.short	0x0470


	//----- nvinfo : EIATTR_PARAM_CBANK
	.align		4
        /*02b8*/ 	.byte	0x04, 0x0a
        /*02ba*/ 	.short	(.L_43 - .L_42)
	.align		4
.L_42:
        /*02bc*/ 	.word	index@(.nv.constant0._ZN7cutlass13device_kernelINS_4gemm6kernel13GemmUniversalIN4cute5tupleIJiiiiEEENS1_10collective13CollectiveMmaINS1_34MainloopSm90TmaGmmaWarpSpecializedILi5ENS5_IJNS4_1CILi1EEESB_SB_EEENS1_35KernelTmaWarpSpecializedCooperativeEEENS5_IJNSA_ILi128EEENSA_ILi64EEENSA_ILi32EEEEEENS_6half_tENS5_IJlSB_lEEESJ_SK_NS4_8TiledMMAINS4_8MMA_AtomIJNS4_4SM904GMMA25MMA_64x64x16_F32F16F16_SSILNSO_5MajorE0ELSQ_0ELNSO_7ScaleInE1ELSR_1EEEEEENS4_6LayoutINS5_IJNSA_ILi2EEESB_SB_EEENS5_IJSB_NSA_ILi0EEESX_EEEEENS5_IJNS4_10UnderscoreES10_S10_EEEEENS4_13SM90_TMA_LOADENS4_14ComposedLayoutINS4_7SwizzleILi2ELi4ELi3EEENS4_18smem_ptr_flag_bitsILi16EEENSU_INS5_IJNSA_ILi8EEESH_EEENS5_IJSH_SB_EEEEEEEvNS4_8identityES13_S1D_vS1E_EENS_8epilogue10collective6detail29Sm90TmaWarpSpecializedAdapterINS1H_15DefaultEpilogueISJ_SK_SK_NS1G_6thread17LinearCombinationISJ_Li1EffLNS1L_9ScaleType4KindE0ELNS_15FloatRoundStyleE2ESJ_EENS1_15EpilogueDefaultEEEEEvvEEEEvNT_6ParamsE)
        /*02c0*/ 	.short	0x0210
        /*02c2*/ 	.short	0x0470


	//----- nvinfo : EIATTR_SW_WAR
	.align		4
.L_43:
        /*02c4*/ 	.byte	0x04, 0x36
        /*02c6*/ 	.short	(.L_45 - .L_44)
.L_44:
        /*02c8*/ 	.word	0x00000008
.L_45:


//--------------------- .nv.callgraph             --------------------------
	.section	.nv.callgraph,"",@"SHT_CUDA_CALLGRAPH"
	.align	4
	.sectionentsize	8
	.align		4
        /*0000*/ 	.word	0x00000000
	.align		4
        /*0004*/ 	.word	0xffffffff
	.align		4
        /*0008*/ 	.word	index@(_ZN7cutlass13device_kernelINS_4gemm6kernel13GemmUniversalIN4cute5tupleIJiiiiEEENS1_10collective13CollectiveMmaINS1_34MainloopSm90TmaGmmaWarpSpecializedILi5ENS5_IJNS4_1CILi1EEESB_SB_EEENS1_35KernelTmaWarpSpecializedCooperativeEEENS5_IJNSA_ILi128EEENSA_ILi64EEENSA_ILi32EEEEEENS_6half_tENS5_IJlSB_lEEESJ_SK_NS4_8TiledMMAINS4_8MMA_AtomIJNS4_4SM904GMMA25MMA_64x64x16_F32F16F16_SSILNSO_5MajorE0ELSQ_0ELNSO_7ScaleInE1ELSR_1EEEEEENS4_6LayoutINS5_IJNSA_ILi2EEESB_SB_EEENS5_IJSB_NSA_ILi0EEESX_EEEEENS5_IJNS4_10UnderscoreES10_S10_EEEEENS4_13SM90_TMA_LOADENS4_14ComposedLayoutINS4_7SwizzleILi2ELi4ELi3EEENS4_18smem_ptr_flag_bitsILi16EEENSU_INS5_IJNSA_ILi8EEESH_EEENS5_IJSH_SB_EEEEEEEvNS4_8identityES13_S1D_vS1E_EENS_8epilogue10collective6detail29Sm90TmaWarpSpecializedAdapterINS1H_15DefaultEpilogueISJ_SK_SK_NS1G_6thread17LinearCombinationISJ_Li1EffLNS1L_9ScaleType4KindE0ELNS_15FloatRoundStyleE2ESJ_EENS1_15EpilogueDefaultEEEEEvvEEEEvNT_6ParamsE)
	.align		4
        /*000c*/ 	.word	index@(__assertfail)
	.align		4
        /*0010*/ 	.word	0x00000000
	.align		4
        /*0014*/ 	.word	0xfffffffe
	.align		4
        /*0018*/ 	.word	0x00000000
	.align		4
        /*001c*/ 	.word	0xfffffffd
	.align		4
        /*0020*/ 	.word	0x00000000
	.align		4
        /*0024*/ 	.word	0xfffffffc


//--------------------- .nv.constant4             --------------------------
	.section	.nv.constant4,"a",@progbits
	.align	8
	.align		8
.nv.constant4:
        /*0000*/ 	.dword	__assertfail
	.align		8
        /*0008*/ 	.dword	__unnamed_1
	.align		8
        /*0010*/ 	.dword	_ZN39_INTERNAL_71002a15_4_k_cu_2f25ff99_31854cuda3std3__45__cpo5beginE
	.align		8
        /*0018*/ 	.dword	_ZN39_INTERNAL_71002a15_4_k_cu_2f25ff99_31854cuda3std3__45__cpo3endE
	.align		8
        /*0020*/ 	.dword	_ZN39_INTERNAL_71002a15_4_k_cu_2f25ff99_31854cuda3std3__45__cpo6cbeginE
	.align		8
        /*0028*/ 	.dword	_ZN39_INTERNAL_71002a15_4_k_cu_2f25ff99_31854cuda3std3__45__cpo4cendE
	.align		8
        /*0030*/ 	.dword	_ZN39_INTERNAL_71002a15_4_k_cu_2f25ff99_31854cuda3std3__441_GLOBAL__N__71002a15_4_k_cu_2f25ff99_31856ignoreE
	.align		8
        /*0038*/ 	.dword	_ZN39_INTERNAL_71002a15_4_k_cu_2f25ff99_31854cuda3std3__419piecewise_constructE
	.align		8
        /*0040*/ 	.dword	_ZN39_INTERNAL_71002a15_4_k_cu_2f25ff99_31854cuda3std3__48in_placeE
	.align		8
        /*0048*/ 	.dword	_ZN39_INTERNAL_71002a15_4_k_cu_2f25ff99_31854cuda3std6ranges3__45__cpo4swapE
	.align		8
        /*0050*/ 	.dword	_ZN39_INTERNAL_71002a15_4_k_cu_2f25ff99_31854cuda3std6ranges3__45__cpo9iter_moveE
	.align		8
        /*0058*/ 	.dword	_ZN39_INTERNAL_71002a15_4_k_cu_2f25ff99_31854cute7productE
	.align		8
        /*0060*/ 	.dword	_ZN39_INTERNAL_71002a15_4_k_cu_2f25ff99_31854cute1_E
	.align		8
        /*0068*/ 	.dword	$str$22
	.align		8
        /*0070*/ 	.dword	$str$23


//--------------------- .text._ZN7cutlass13device_kernelINS_4gemm6kernel13GemmUniversalIN4cute5tupleIJiiiiEEENS1_10collective13CollectiveMmaINS1_34MainloopSm90TmaGmmaWarpSpecializedILi5ENS5_IJNS4_1CILi1EEESB_SB_EEENS1_35KernelTmaWarpSpecializedCooperativeEEENS5_IJNSA_ILi128EEENSA_ILi64EEENSA_ILi32EEEEEENS_6half_tENS5_IJlSB_lEEESJ_SK_NS4_8TiledMMAINS4_8MMA_AtomIJNS4_4SM904GMMA25MMA_64x64x16_F32F16F16_SSILNSO_5MajorE0ELSQ_0ELNSO_7ScaleInE1ELSR_1EEEEEENS4_6LayoutINS5_IJNSA_ILi2EEESB_SB_EEENS5_IJSB_NSA_ILi0EEESX_EEEEENS5_IJNS4_10UnderscoreES10_S10_EEEEENS4_13SM90_TMA_LOADENS4_14ComposedLayoutINS4_7SwizzleILi2ELi4ELi3EEENS4_18smem_ptr_flag_bitsILi16EEENSU_INS5_IJNSA_ILi8EEESH_EEENS5_IJSH_SB_EEEEEEEvNS4_8identityES13_S1D_vS1E_EENS_8epilogue10collective6detail29Sm90TmaWarpSpecializedAdapterINS1H_15DefaultEpilogueISJ_SK_SK_NS1G_6thread17LinearCombinationISJ_Li1EffLNS1L_9ScaleType4KindE0ELNS_15FloatRoundStyleE2ESJ_EENS1_15EpilogueDefaultEEEEEvvEEEEvNT_6ParamsE --------------------------
	.section	.text._ZN7cutlass13device_kernelINS_4gemm6kernel13GemmUniversalIN4cute5tupleIJiiiiEEENS1_10collective13CollectiveMmaINS1_34MainloopSm90TmaGmmaWarpSpecializedILi5ENS5_IJNS4_1CILi1EEESB_SB_EEENS1_35KernelTmaWarpSpecializedCooperativeEEENS5_IJNSA_ILi128EEENSA_ILi64EEENSA_ILi32EEEEEENS_6half_tENS5_IJlSB_lEEESJ_SK_NS4_8TiledMMAINS4_8MMA_AtomIJNS4_4SM904GMMA25MMA_64x64x16_F32F16F16_SSILNSO_5MajorE0ELSQ_0ELNSO_7ScaleInE1ELSR_1EEEEEENS4_6LayoutINS5_IJNSA_ILi2EEESB_SB_EEENS5_IJSB_NSA_ILi0EEESX_EEEEENS5_IJNS4_10UnderscoreES10_S10_EEEEENS4_13SM90_TMA_LOADENS4_14ComposedLayoutINS4_7SwizzleILi2ELi4ELi3EEENS4_18smem_ptr_flag_bitsILi16EEENSU_INS5_IJNSA_ILi8EEESH_EEENS5_IJSH_SB_EEEEEEEvNS4_8identityES13_S1D_vS1E_EENS_8epilogue10collective6detail29Sm90TmaWarpSpecializedAdapterINS1H_15DefaultEpilogueISJ_SK_SK_NS1G_6thread17LinearCombinationISJ_Li1EffLNS1L_9ScaleType4KindE0ELNS_15FloatRoundStyleE2ESJ_EENS1_15EpilogueDefaultEEEEEvvEEEEvNT_6ParamsE,"ax",@progbits
	.align	128
.text._ZN7cutlass13device_kernelINS_4gemm6kernel13GemmUniversalIN4cute5tupleIJiiiiEEENS1_10collective13CollectiveMmaINS1_34MainloopSm90TmaGmmaWarpSpecializedILi5ENS5_IJNS4_1CILi1EEESB_SB_EEENS1_35KernelTmaWarpSpecializedCooperativeEEENS5_IJNSA_ILi128EEENSA_ILi64EEENSA_ILi32EEEEEENS_6half_tENS5_IJlSB_lEEESJ_SK_NS4_8TiledMMAINS4_8MMA_AtomIJNS4_4SM904GMMA25MMA_64x64x16_F32F16F16_SSILNSO_5MajorE0ELSQ_0ELNSO_7ScaleInE1ELSR_1EEEEEENS4_6LayoutINS5_IJNSA_ILi2EEESB_SB_EEENS5_IJSB_NSA_ILi0EEESX_EEEEENS5_IJNS4_10UnderscoreES10_S10_EEEEENS4_13SM90_TMA_LOADENS4_14ComposedLayoutINS4_7SwizzleILi2ELi4ELi3EEENS4_18smem_ptr_flag_bitsILi16EEENSU_INS5_IJNSA_ILi8EEESH_EEENS5_IJSH_SB_EEEEEEEvNS4_8identityES13_S1D_vS1E_EENS_8epilogue10collective6detail29Sm90TmaWarpSpecializedAdapterINS1H_15DefaultEpilogueISJ_SK_SK_NS1G_6thread17LinearCombinationISJ_Li1EffLNS1L_9ScaleType4KindE0ELNS_15FloatRoundStyleE2ESJ_EENS1_15EpilogueDefaultEEEEEvvEEEEvNT_6ParamsE:
        .type           _ZN7cutlass13device_kernelINS_4gemm6kernel13GemmUniversalIN4cute5tupleIJiiiiEEENS1_10collective13CollectiveMmaINS1_34MainloopSm90TmaGmmaWarpSpecializedILi5ENS5_IJNS4_1CILi1EEESB_SB_EEENS1_35KernelTmaWarpSpecializedCooperativeEEENS5_IJNSA_ILi128EEENSA_ILi64EEENSA_ILi32EEEEEENS_6half_tENS5_IJlSB_lEEESJ_SK_NS4_8TiledMMAINS4_8MMA_AtomIJNS4_4SM904GMMA25MMA_64x64x16_F32F16F16_SSILNSO_5MajorE0ELSQ_0ELNSO_7ScaleInE1ELSR_1EEEEEENS4_6LayoutINS5_IJNSA_ILi2EEESB_SB_EEENS5_IJSB_NSA_ILi0EEESX_EEEEENS5_IJNS4_10UnderscoreES10_S10_EEEEENS4_13SM90_TMA_LOADENS4_14ComposedLayoutINS4_7SwizzleILi2ELi4ELi3EEENS4_18smem_ptr_flag_bitsILi16EEENSU_INS5_IJNSA_ILi8EEESH_EEENS5_IJSH_SB_EEEEEEEvNS4_8identityES13_S1D_vS1E_EENS_8epilogue10collective6detail29Sm90TmaWarpSpecializedAdapterINS1H_15DefaultEpilogueISJ_SK_SK_NS1G_6thread17LinearCombinationISJ_Li1EffLNS1L_9ScaleType4KindE0ELNS_15FloatRoundStyleE2ESJ_EENS1_15EpilogueDefaultEEEEEvvEEEEvNT_6ParamsE,@function
        .size           _ZN7cutlass13device_kernelINS_4gemm6kernel13GemmUniversalIN4cute5tupleIJiiiiEEENS1_10collective13CollectiveMmaINS1_34MainloopSm90TmaGmmaWarpSpecializedILi5ENS5_IJNS4_1CILi1EEESB_SB_EEENS1_35KernelTmaWarpSpecializedCooperativeEEENS5_IJNSA_ILi128EEENSA_ILi64EEENSA_ILi32EEEEEENS_6half_tENS5_IJlSB_lEEESJ_SK_NS4_8TiledMMAINS4_8MMA_AtomIJNS4_4SM904GMMA25MMA_64x64x16_F32F16F16_SSILNSO_5MajorE0ELSQ_0ELNSO_7ScaleInE1ELSR_1EEEEEENS4_6LayoutINS5_IJNSA_ILi2EEESB_SB_EEENS5_IJSB_NSA_ILi0EEESX_EEEEENS5_IJNS4_10UnderscoreES10_S10_EEEEENS4_13SM90_TMA_LOADENS4_14ComposedLayoutINS4_7SwizzleILi2ELi4ELi3EEENS4_18smem_ptr_flag_bitsILi16EEENSU_INS5_IJNSA_ILi8EEESH_EEENS5_IJSH_SB_EEEEEEEvNS4_8identityES13_S1D_vS1E_EENS_8epilogue10collective6detail29Sm90TmaWarpSpecializedAdapterINS1H_15DefaultEpilogueISJ_SK_SK_NS1G_6thread17LinearCombinationISJ_Li1EffLNS1L_9ScaleType4KindE0ELNS_15FloatRoundStyleE2ESJ_EENS1_15EpilogueDefaultEEEEEvvEEEEvNT_6ParamsE,(.L_x_132 - _ZN7cutlass13device_kernelINS_4gemm6kernel13GemmUniversalIN4cute5tupleIJiiiiEEENS1_10collective13CollectiveMmaINS1_34MainloopSm90TmaGmmaWarpSpecializedILi5ENS5_IJNS4_1CILi1EEESB_SB_EEENS1_35KernelTmaWarpSpecializedCooperativeEEENS5_IJNSA_ILi128EEENSA_ILi64EEENSA_ILi32EEEEEENS_6half_tENS5_IJlSB_lEEESJ_SK_NS4_8TiledMMAINS4_8MMA_AtomIJNS4_4SM904GMMA25MMA_64x64x16_F32F16F16_SSILNSO_5MajorE0ELSQ_0ELNSO_7ScaleInE1ELSR_1EEEEEENS4_6LayoutINS5_IJNSA_ILi2EEESB_SB_EEENS5_IJSB_NSA_ILi0EEESX_EEEEENS5_IJNS4_10UnderscoreES10_S10_EEEEENS4_13SM90_TMA_LOADENS4_14ComposedLayoutINS4_7SwizzleILi2ELi4ELi3EEENS4_18smem_ptr_flag_bitsILi16EEENSU_INS5_IJNSA_ILi8EEESH_EEENS5_IJSH_SB_EEEEEEEvNS4_8identityES13_S1D_vS1E_EENS_8epilogue10collective6detail29Sm90TmaWarpSpecializedAdapterINS1H_15DefaultEpilogueISJ_SK_SK_NS1G_6thread17LinearCombinationISJ_Li1EffLNS1L_9ScaleType4KindE0ELNS_15FloatRoundStyleE2ESJ_EENS1_15EpilogueDefaultEEEEEvvEEEEvNT_6ParamsE)
        .other          _ZN7cutlass13device_kernelINS_4gemm6kernel13GemmUniversalIN4cute5tupleIJiiiiEEENS1_10collective13CollectiveMmaINS1_34MainloopSm90TmaGmmaWarpSpecializedILi5ENS5_IJNS4_1CILi1EEESB_SB_EEENS1_35KernelTmaWarpSpecializedCooperativeEEENS5_IJNSA_ILi128EEENSA_ILi64EEENSA_ILi32EEEEEENS_6half_tENS5_IJlSB_lEEESJ_SK_NS4_8TiledMMAINS4_8MMA_AtomIJNS4_4SM904GMMA25MMA_64x64x16_F32F16F16_SSILNSO_5MajorE0ELSQ_0ELNSO_7ScaleInE1ELSR_1EEEEEENS4_6LayoutINS5_IJNSA_ILi2EEESB_SB_EEENS5_IJSB_NSA_ILi0EEESX_EEEEENS5_IJNS4_10UnderscoreES10_S10_EEEEENS4_13SM90_TMA_LOADENS4_14ComposedLayoutINS4_7SwizzleILi2ELi4ELi3EEENS4_18smem_ptr_flag_bitsILi16EEENSU_INS5_IJNSA_ILi8EEESH_EEENS5_IJSH_SB_EEEEEEEvNS4_8identityES13_S1D_vS1E_EENS_8epilogue10collective6detail29Sm90TmaWarpSpecializedAdapterINS1H_15DefaultEpilogueISJ_SK_SK_NS1G_6thread17LinearCombinationISJ_Li1EffLNS1L_9ScaleType4KindE0ELNS_15FloatRoundStyleE2ESJ_EENS1_15EpilogueDefaultEEEEEvvEEEEvNT_6ParamsE,@"STO_CUDA_ENTRY STV_DEFAULT"
_ZN7cutlass13device_kernelINS_4gemm6kernel13GemmUniversalIN4cute5tupleIJiiiiEEENS1_10collective13CollectiveMmaINS1_34MainloopSm90TmaGmmaWarpSpecializedILi5ENS5_IJNS4_1CILi1EEESB_SB_EEENS1_35KernelTmaWarpSpecializedCooperativeEEENS5_IJNSA_ILi128EEENSA_ILi64EEENSA_ILi32EEEEEENS_6half_tENS5_IJlSB_lEEESJ_SK_NS4_8TiledMMAINS4_8MMA_AtomIJNS4_4SM904GMMA25MMA_64x64x16_F32F16F16_SSILNSO_5MajorE0ELSQ_0ELNSO_7ScaleInE1ELSR_1EEEEEENS4_6LayoutINS5_IJNSA_ILi2EEESB_SB_EEENS5_IJSB_NSA_ILi0EEESX_EEEEENS5_IJNS4_10UnderscoreES10_S10_EEEEENS4_13SM90_TMA_LOADENS4_14ComposedLayoutINS4_7SwizzleILi2ELi4ELi3EEENS4_18smem_ptr_flag_bitsILi16EEENSU_INS5_IJNSA_ILi8EEESH_EEENS5_IJSH_SB_EEEEEEEvNS4_8identityES13_S1D_vS1E_EENS_8epilogue10collective6detail29Sm90TmaWarpSpecializedAdapterINS1H_15DefaultEpilogueISJ_SK_SK_NS1G_6thread17LinearCombinationISJ_Li1EffLNS1L_9ScaleType4KindE0ELNS_15FloatRoundStyleE2ESJ_EENS1_15EpilogueDefaultEEEEEvvEEEEvNT_6ParamsE:
[----:B------:R-:W0:Y:S01]  /*0000*/  LDC R1, c[0x0][0x28] ;  /* 0x00000a00ff017b82 */ /* 0x000e220000000800 */
[----:B------:R-:W1:Y:S01]  /*0010*/  S2R R18, SR_TID.X ;  /* 0x0000000000127919 */ /* 0x000e620000002100 */
[----:B------:R-:W-:Y:S01]  /*0020*/  ELECT P0, URZ, PT ;  /* 0x00000000003f782f */ /* 0x000fe20003800000 */
[----:B------:R-:W-:Y:S01]  /*0030*/  BSSY B0, `(.L_x_0) ;  /* 0x000000f000007945 */ /* 0x000fe20003800000 */
[--C-:B-1----:R-:W-:Y:S02]  /*0040*/  SHF.R.U32.HI R0, RZ, 0x5, R18.reuse ;  /* 0x00000005ff007819 */ /* 0x102fe40000011612 */
[----:B------:R-:W-:-:S03]  /*0050*/  SHF.R.U32.HI R22, RZ, 0x7, R18 ;  /* 0x00000007ff167819 */ /* 0x000fc60000011612 */
[----:B------:R-:W1:Y:S04]  /*0060*/  SHFL.IDX PT, R5, R0, RZ, 0x1f ;  /* 0x00001fff00057589 */ /* 0x000e6800000e0000 */
[----:B------:R2:W3:Y:S01]  /*0070*/  SHFL.IDX PT, R8, R22, RZ, 0x1f ;  /* 0x00001fff16087589 */ /* 0x0004e200000e0000 */
[----:B-1----:R-:W-:-:S13]  /*0080*/  ISETP.NE.OR P0, PT, R5, RZ, !P0 ;  /* 0x000000ff0500720c */ /* 0x002fda0004705670 */
[----:B0-23--:R-:W-:Y:S05]  /*0090*/  @P0 BRA `(.L_x_1) ;  /* 0x0000000000200947 */ /* 0x00dfea0003800000 */
[----:B------:R-:W-:Y:S02]  /*00a0*/  ULDC.64 UR4, c[0x0][0x198] ;  /* 0x0000660000047ab9 */ /* 0x000fe40000000a00 */
[----:B------:R-:W-:Y:S02]  /*00b0*/  UIADD3 UR6, UP0, UR4, 0xf0, URZ ;  /* 0x000000f004067890 */ /* 0x000fe4000ff1e03f */
[----:B------:R-:W-:Y:S02]  /*00c0*/  UIADD3 UR4, UP1, UR4, 0x1f0, URZ ;  /* 0x000001f004047890 */ /* 0x000fe4000ff3e03f */
[----:B------:R-:W-:Y:S02]  /*00d0*/  UIADD3.X UR7, URZ, UR5, URZ, UP0, !UPT ;  /* 0x000000053f077290 */ /* 0x000fe400087fe43f */
[----:B------:R-:W-:-:S07]  /*00e0*/  UIADD3.X UR5, URZ, UR5, URZ, UP1, !UPT ;  /* 0x000000053f057290 */ /* 0x000fce0008ffe43f */
[----:B------:R0:W-:Y:S02]  /*00f0*/  UTMACCTL.PF [UR6] ;  /* 0x00000000060079b9 */ /* 0x0001e40008040000 */
[----:B------:R0:W-:Y:S02]  /*0100*/  UTMACCTL.PF [UR4] ;  /* 0x00000000040079b9 */ /* 0x0001e40008040000 */
[----:B0-----:R-:W-:Y:S01]  /*0110*/  NOP ;  /* 0x0000000000007918 */ /* 0x001fe20000000000 */
.L_x_1:
[----:B------:R-:W-:Y:S05]  /*0120*/  BSYNC B0 ;  /* 0x0000000000007941 */ /* 0x000fea0003800000 */
.L_x_0:
[----:B------:R-:W0:Y:S02]  /*0130*/  SHFL.IDX PT, R2, R0, RZ, 0x1f ;  /* 0x00001fff00027589 */ /* 0x000e2400000e0000 */
[----:B0-----:R-:W-:-:S13]  /*0140*/  ISETP.NE.AND P0, PT, R2, RZ, PT ;  /* 0x000000ff0200720c */ /* 0x001fda0003f05270 */
[----:B------:R-:W-:Y:S05]  /*0150*/  @P0 BRA `(.L_x_2) ;  /* 0x0000000000600947 */ /* 0x000fea0003800000 */
[----:B------:R-:W0:Y:S01]  /*0160*/  S2UR UR8, SR_CgaCtaId ;  /* 0x00000000000879c3 */ /* 0x000e220000008800 */
[----:B------:R-:W-:Y:S01]  /*0170*/  UMOV UR4, 0x400 ;  /* 0x0000040000047882 */ /* 0x000fe20000000000 */
[----:B------:R-:W-:Y:S01]  /*0180*/  UMOV UR5, 0x1 ;  /* 0x0000000100057882 */ /* 0x000fe20000000000 */
[----:B------:R-:W-:Y:S01]  /*0190*/  UMOV UR6, 0x100 ;  /* 0x0000010000067882 */ /* 0x000fe20000000000 */
[----:B------:R-:W-:Y:S01]  /*01a0*/  ELECT P0, URZ, PT ;  /* 0x00000000003f782f */ /* 0x000fe20003800000 */
[----:B------:R-:W-:-:S04]  /*01b0*/  UIADD3 UR6, -UR6, 0x100000, URZ ;  /* 0x0010000006067890 */ /* 0x000fc8000fffe13f */
[----:B------:R-:W-:Y:S02]  /*01c0*/  USHF.L.U32 UR7, UR6, 0xb, URZ ;  /* 0x0000000b06077899 */ /* 0x000fe4000800063f */
[----:B------:R-:W-:Y:S02]  /*01d0*/  USHF.L.U32 UR6, UR6, 0x1, URZ ;  /* 0x0000000106067899 */ /* 0x000fe4000800063f */
[----:B0-----:R-:W-:Y:S02]  /*01e0*/  ULEA UR8, UR8, UR4, 0x18 ;  /* 0x0000000408087291 */ /* 0x001fe4000f8ec03f */
[----:B------:R-:W-:-:S04]  /*01f0*/  UIADD3 UR4, -UR5, 0x100000, URZ ;  /* 0x0010000005047890 */ /* 0x000fc8000fffe13f */
[----:B------:R-:W-:Y:S02]  /*0200*/  USHF.L.U32 UR5, UR4, 0xb, URZ ;  /* 0x0000000b04057899 */ /* 0x000fe4000800063f */
[----:B------:R-:W-:Y:S01]  /*0210*/  USHF.L.U32 UR4, UR4, 0x1, URZ ;  /* 0x0000000104047899 */ /* 0x000fe2000800063f */
[----:B------:R-:W0:Y:S11]  /*0220*/  FENCE.VIEW.ASYNC.S ;  /* 0x00000000000073c6 */ /* 0x000e360000000000 */
[----:B0-----:R0:W1:Y:S01]  /*0230*/  SYNCS.EXCH.64 URZ, [UR8], UR4 ;  /* 0x00000004083f75b2 */ /* 0x0010620008000100 */
[----:B------:R0:W2:Y:S01]  /*0240*/  SYNCS.EXCH.64 URZ, [UR8+0x28], UR6 ;  /* 0x00002806083f75b2 */ /* 0x0000a20008000100 */
[----:B------:R0:W3:Y:S01]  /*0250*/  SYNCS.EXCH.64 URZ, [UR8+0x8], UR4 ;  /* 0x00000804083f75b2 */ /* 0x0000e20008000100 */
[----:B------:R0:W4:Y:S01]  /*0260*/  SYNCS.EXCH.64 URZ, [UR8+0x30], UR6 ;  /* 0x00003006083f75b2 */ /* 0x0001220008000100 */
[----:B------:R0:W0:Y:S01]  /*0270*/  SYNCS.EXCH.64 URZ, [UR8+0x10], UR4 ;  /* 0x00001004083f75b2 */ /* 0x0000220008000100 */
[----:B------:R0:W0:Y:S01]  /*0280*/  SYNCS.EXCH.64 URZ, [UR8+0x38], UR6 ;  /* 0x00003806083f75b2 */ /* 0x0000220008000100 */
[----:B------:R0:W0:Y:S01]  /*0290*/  SYNCS.EXCH.64 URZ, [UR8+0x18], UR4 ;  /* 0x00001804083f75b2 */ /* 0x0000220008000100 */
[----:B------:R0:W0:Y:S01]  /*02a0*/  SYNCS.EXCH.64 URZ, [UR8+0x40], UR6 ;  /* 0x00004006083f75b2 */ /* 0x0000220008000100 */
[----:B------:R0:W0:Y:S01]  /*02b0*/  SYNCS.EXCH.64 URZ, [UR8+0x20], UR4 ;  /* 0x00002004083f75b2 */ /* 0x0000220008000100 */
[----:B------:R0:W0:Y:S01]  /*02c0*/  SYNCS.EXCH.64 URZ, [UR8+0x48], UR6 ;  /* 0x00004806083f75b2 */ /* 0x0000220008000100 */
[----:B------:R-:W-:Y:S01]  /*02d0*/  NOP ;  /* 0x0000000000007918 */ /* 0x000fe20000000000 */
.L_x_2:
[----:B------:R-:W5:Y:S01]  /*02e0*/  SHFL.IDX PT, R0, R0, RZ, 0x1f ;  /* 0x00001fff00007589 */ /* 0x000f6200000e0000 */
[----:B------:R-:W-:Y:S01]  /*02f0*/  ELECT P0, URZ, PT ;  /* 0x00000000003f782f */ /* 0x000fe20003800000 */
[----:B------:R-:W1:Y:S01]  /*0300*/  LDC R2, c[0x0][0x65c] ;  /* 0x00019700ff027b82 */ /* 0x000e620000000800 */
[----:B------:R-:W-:Y:S01]  /*0310*/  SHF.R.S32.HI R6, RZ, 0x1f, R5 ;  /* 0x0000001fff067819 */ /* 0x000fe20000011405 */
[----:B------:R-:W2:Y:S01]  /*0320*/  S2R R3, SR_CTAID.Y ;  /* 0x0000000000037919 */ /* 0x000ea20000002600 */
[----:B0-----:R-:W-:Y:S01]  /*0330*/  UMOV UR4, 0x20 ;  /* 0x0000002000047882 */ /* 0x001fe20000000000 */
[----:B------:R-:W-:Y:S01]  /*0340*/  ISETP.NE.AND P2, PT, R8, RZ, PT ;  /* 0x000000ff0800720c */ /* 0x000fe20003f45270 */
[----:B------:R-:W-:Y:S01]  /*0350*/  NOP ;  /* 0x0000000000007918 */ /* 0x000fe20000000000 */
[----:B------:R-:W0:Y:S01]  /*0360*/  S2R R4, SR_CTAID.X ;  /* 0x0000000000047919 */ /* 0x000e220000002500 */
[----:B------:R-:W-:Y:S01]  /*0370*/  LEA.HI R6, R6, R5, RZ, 0x2 ;  /* 0x0000000506067211 */ /* 0x000fe200078f10ff */
[----:B------:R-:W-:Y:S01]  /*0380*/  NOP ;  /* 0x0000000000007918 */ /* 0x000fe20000000000 */
[----:B-----5:R-:W-:-:S02]  /*0390*/  ISETP.NE.OR P0, PT, R0, RZ, !P0 ;  /* 0x000000ff0000720c */ /* 0x020fc40004705670 */
[----:B-1----:R-:W-:-:S04]  /*03a0*/  ISETP.NE.AND P3, PT, R2, 0x1, PT ;  /* 0x000000010200780c */ /* 0x002fc80003f65270 */
[----:B------:R-:W-:Y:S02]  /*03b0*/  P2R R0, PR, RZ, 0x8 ;  /* 0x00000008ff007803 */ /* 0x000fe40000000000 */
[----:B------:R-:W-:-:S05]  /*03c0*/  LOP3.LUT R0, R6, 0xfffffffc, RZ, 0xc0, !PT ;  /* 0xfffffffc06007812 */ /* 0x000fca00078ec0ff */
[----:B------:R-:W-:Y:S01]  /*03d0*/  VOTEU.ALL UP0, P0 ;  /* 0x00000000003f7886 */ /* 0x000fe20000000000 */
[----:B------:R-:W-:Y:S01]  /*03e0*/  IMAD.IADD R0, R5, 0x1, -R0 ;  /* 0x0000000105007824 */ /* 0x000fe200078e0a00 */
[----:B------:R-:W0:Y:S01]  /*03f0*/  @P3 LDC R17, c[0x0][0x10] ;  /* 0x00000400ff113b82 */ /* 0x000e220000000800 */
[----:B------:R-:W-:Y:S01]  /*0400*/  VOTEU.ALL UP1, P0 ;  /* 0x00000000003f7886 */ /* 0x000fe20000020000 */
[----:B--2---:R-:W-:Y:S01]  /*0410*/  @P3 IMAD.MOV.U32 R6, RZ, RZ, R3 ;  /* 0x000000ffff063224 */ /* 0x004fe200078e0003 */
[----:B------:R-:W-:Y:S01]  /*0420*/  @!UP0 UMOV UR6, 0x400 ;  /* 0x0000040000068882 */ /* 0x000fe20000000000 */
[----:B------:R-:W-:-:S04]  /*0430*/  @!UP0 UIADD3 UR4, -UR4, 0x100000, URZ ;  /* 0x0010000004048890 */ /* 0x000fc8000fffe13f */
[----:B------:R-:W-:Y:S02]  /*0440*/  @!UP0 USHF.L.U32 UR5, UR4, 0xb, URZ ;  /* 0x0000000b04058899 */ /* 0x000fe4000800063f */
[----:B------:R-:W-:Y:S01]  /*0450*/  @!UP0 USHF.L.U32 UR4, UR4, 0x1, URZ ;  /* 0x0000000104048899 */ /* 0x000fe2000800063f */
[----:B------:R-:W-:Y:S02]  /*0460*/  @P3 IMAD.MOV.U32 R7, RZ, RZ, RZ ;  /* 0x000000ffff073224 */ /* 0x000fe400078e00ff */
[----:B------:R-:W-:Y:S01]  /*0470*/  IMAD.MOV.U32 R5, RZ, RZ, RZ ;  /* 0x000000ffff057224 */ /* 0x000fe200078e00ff */
[----:B------:R-:W1:Y:S01]  /*0480*/  @!UP0 S2UR UR7, SR_CgaCtaId ;  /* 0x00000000000789c3 */ /* 0x000e620000008800 */
[----:B------:R-:W-:-:S07]  /*0490*/  @P3 IMAD.MOV.U32 R11, RZ, RZ, RZ ;  /* 0x000000ffff0b3224 */ /* 0x000fce00078e00ff */
[----:B------:R-:W2:Y:S01]  /*04a0*/  @!P3 LDC R9, c[0x0][0xc] ;  /* 0x00000300ff09bb82 */ /* 0x000ea20000000800 */
[----:B0-----:R-:W-:-:S04]  /*04b0*/  @P3 IMAD.WIDE.U32 R16, R4, R17, R6 ;  /* 0x0000001104103225 */ /* 0x001fc800078e0006 */
[----:B------:R-:W-:Y:S01]  /*04c0*/  @P3 IMAD.IADD R17, R17, 0x1, R11 ;  /* 0x0000000111113824 */ /* 0x000fe200078e020b */
[----:B-1----:R-:W-:Y:S01]  /*04d0*/  @!UP0 ULEA UR6, UR7, UR6, 0x18 ;  /* 0x0000000607068291 */ /* 0x002fe2000f8ec03f */
[----:B------:R-:W-:Y:S01]  /*04e0*/  VOTEU.ALL UP0, P0 ;  /* 0x00000000003f7886 */ /* 0x000fe20000000000 */
[----:B------:R-:W-:-:S04]  /*04f0*/  ISETP.NE.AND P0, PT, R0, 0x3, PT ;  /* 0x000000030000780c */ /* 0x000fc80003f05270 */
[----:B------:R-:W-:Y:S01]  /*0500*/  ISETP.EQ.OR P0, PT, R0, RZ, !P0 ;  /* 0x000000ff0000720c */ /* 0x000fe20004702670 */
[----:B--2---:R-:W-:-:S03]  /*0510*/  @!P3 IMAD.WIDE.U32 R6, R9, R3, R4 ;  /* 0x000000030906b225 */ /* 0x004fc600078e0004 */
[C---:B------:R-:W-:Y:S01]  /*0520*/  ISETP.EQ.AND P0, PT, R8.reuse, RZ, P0 ;  /* 0x000000ff0800720c */ /* 0x040fe20000702270 */
[----:B------:R-:W-:Y:S01]  /*0530*/  VIADD R8, R8, 0xffffffff ;  /* 0xffffffff08087836 */ /* 0x000fe20000000000 */
[----:B------:R-:W0:Y:S02]  /*0540*/  FENCE.VIEW.ASYNC.S ;  /* 0x00000000000073c6 */ /* 0x000e240000000000 */
[----:B0-----:R0:W3:Y:S01]  /*0550*/  @!UP0 SYNCS.EXCH.64 URZ, [UR6+0x60], UR4 ;  /* 0x00006004063f85b2 */ /* 0x0010e20008000100 */
[----:B------:R-:W-:Y:S01]  /*0560*/  @!P3 IMAD.MOV.U32 R16, RZ, RZ, R6 ;  /* 0x000000ffff10b224 */ /* 0x000fe200078e0006 */
[----:B------:R-:W-:Y:S01]  /*0570*/  SEL R19, RZ, 0x1, !P0 ;  /* 0x00000001ff137807 */ /* 0x000fe20004000000 */
[----:B------:R-:W-:Y:S01]  /*0580*/  @!P3 IMAD.MOV.U32 R17, RZ, RZ, R7 ;  /* 0x000000ffff11b224 */ /* 0x000fe200078e0007 */
[----:B------:R-:W-:-:S04]  /*0590*/  ISETP.GE.U32.AND P1, PT, R8, 0x2, PT ;  /* 0x000000020800780c */ /* 0x000fc80003f26070 */
[----:B------:R-:W-:Y:S01]  /*05a0*/  SEL R19, R19, 0x2, P1 ;  /* 0x0000000213137807 */ /* 0x000fe20000800000 */
[----:B------:R0:W3:Y:S01]  /*05b0*/  @!UP1 SYNCS.EXCH.64 URZ, [UR6+0x68], UR4 ;  /* 0x00006804063f95b2 */ /* 0x0000e20008000100 */
[----:B------:R-:W-:Y:S01]  /*05c0*/  NOP ;  /* 0x0000000000007918 */ /* 0x000fe20000000000 */
[----:B---34-:R-:W-:Y:S06]  /*05d0*/  BAR.SYNC.DEFER_BLOCKING 0x0 ;  /* 0x0000000000007b1d */ /* 0x018fec0000010000 */
[----:B------:R-:W-:Y:S05]  /*05e0*/  @!P2 BRA `(.L_x_3) ;  /* 0x0000003c009ca947 */ /* 0x000fea0003800000 */
[----:B------:R-:W-:-:S13]  /*05f0*/  ISETP.GT.U32.AND P0, PT, R8, 0x1, PT ;  /* 0x000000010800780c */ /* 0x000fda0003f04070 */
[----:B0-----:R-:W-:Y:S05]  /*0600*/  @P0 EXIT ;  /* 0x000000000000094d */ /* 0x001fea0003800000 */
[----:B------:R-:W-:Y:S01]  /*0610*/  ULDC.64 UR4, c[0x0][0x650] ;  /* 0x0001940000047ab9 */ /* 0x000fe20000000a00 */
[----:B------:R-:W-:Y:S01]  /*0620*/  PRMT R0, RZ, 0x7610, R0 ;  /* 0x00007610ff007816 */ /* 0x000fe20000000000 */
[----:B------:R-:W-:Y:S01]  /*0630*/  IMAD.MOV.U32 R58, RZ, RZ, -0x1 ;  /* 0xffffffffff3a7424 */ /* 0x000fe200078e00ff */
[----:B------:R-:W-:Y:S01]  /*0640*/  ISETP.GE.U32.AND P0, PT, R16, UR4, PT ;  /* 0x0000000410007c0c */ /* 0x000fe2000bf06070 */
[----:B------:R-:W-:Y:S02]  /*0650*/  IMAD.MOV.U32 R59, RZ, RZ, -0x1 ;  /* 0xffffffffff3b7424 */ /* 0x000fe400078e00ff */
[----:B------:R-:W-:Y:S01]  /*0660*/  IMAD.MOV.U32 R57, RZ, RZ, -0x1 ;  /* 0xffffffffff397424 */ /* 0x000fe200078e00ff */
[----:B------:R-:W-:-:S13]  /*0670*/  ISETP.GE.U32.AND.EX P0, PT, R17, UR5, PT, P0 ;  /* 0x0000000511007c0c */ /* 0x000fda000bf06100 */
[----:B------:R-:W-:Y:S05]  /*0680*/  @P0 BRA `(.L_x_4) ;  /* 0x0000000400540947 */ /* 0x000fea0003800000 */
[----:B------:R-:W0:Y:S01]  /*0690*/  LDC.64 R14, c[0x0][0x628] ;  /* 0x00018a00ff0e7b82 */ /* 0x000e220000000a00 */
[----:B------:R-:W-:Y:S02]  /*06a0*/  IMAD.MOV.U32 R6, RZ, RZ, R16 ;  /* 0x000000ffff067224 */ /* 0x000fe400078e0010 */
[----:B------:R-:W-:-:S05]  /*06b0*/  IMAD.MOV.U32 R7, RZ, RZ, R17 ;  /* 0x000000ffff077224 */ /* 0x000fca00078e0011 */
[----:B------:R-:W1:Y:S08]  /*06c0*/  LDC R0, c[0x0][0x630] ;  /* 0x00018c00ff007b82 */ /* 0x000e700000000800 */
[----:B------:R-:W2:Y:S01]  /*06d0*/  LDC.64 R20, c[0x0][0x620] ;  /* 0x00018800ff147b82 */ /* 0x000ea20000000a00 */
[----:B0-----:R-:W-:-:S04]  /*06e0*/  ISETP.NE.U32.AND P0, PT, R14, RZ, PT ;  /* 0x000000ff0e00720c */ /* 0x001fc80003f05070 */
[----:B------:R-:W-:-:S13]  /*06f0*/  ISETP.NE.AND.EX P0, PT, R15, RZ, PT, P0 ;  /* 0x000000ff0f00720c */ /* 0x000fda0003f05300 */
[----:B-12---:R-:W-:Y:S05]  /*0700*/  @!P0 BRA `(.L_x_5) ;  /* 0x0000000000288947 */ /* 0x006fea0003800000 */
[----:B------:R-:W0:Y:S02]  /*0710*/  LDC R11, c[0x0][0x634] ;  /* 0x00018d00ff0b7b82 */ /* 0x000e240000000800 */
[----:B0-----:R-:W-:-:S05]  /*0720*/  IADD3 R11, P0, R16, R11, RZ ;  /* 0x0000000b100b7210 */ /* 0x001fca0007f1e0ff */
[----:B------:R-:W-:-:S04]  /*0730*/  IMAD.X R13, RZ, RZ, R17, P0 ;  /* 0x000000ffff0d7224 */ /* 0x000fc800000e0611 */
[----:B------:R-:W-:-:S04]  /*0740*/  IMAD.WIDE.U32 R6, R13, R14, RZ ;  /* 0x0000000e0d067225 */ /* 0x000fc800078e00ff */
[----:B------:R-:W-:-:S04]  /*0750*/  IMAD.WIDE.U32 R8, P0, R11, R15, R6 ;  /* 0x0000000f0b087225 */ /* 0x000fc80007800006 */
[----:B------:R-:W-:-:S04]  /*0760*/  IMAD.WIDE.U32 R6, R11, R14, RZ ;  /* 0x0000000e0b067225 */ /* 0x000fc800078e00ff */
[----:B------:R-:W-:Y:S01]  /*0770*/  IMAD.X R11, RZ, RZ, RZ, P0 ;  /* 0x000000ffff0b7224 */ /* 0x000fe200000e06ff */
[----:B------:R-:W-:Y:S01]  /*0780*/  IADD3 RZ, P0, R7, R8, RZ ;  /* 0x0000000807ff7210 */ /* 0x000fe20007f1e0ff */
[----:B------:R-:W-:-:S04]  /*0790*/  IMAD.MOV.U32 R10, RZ, RZ, R9 ;  /* 0x000000ffff0a7224 */ /* 0x000fc800078e0009 */
[----:B------:R-:W-:-:S08]  /*07a0*/  IMAD.WIDE.U32.X R6, R13, R15, R10, P0 ;  /* 0x0000000f0d067225 */ /* 0x000fd000000e040a */
.L_x_5:
[-CC-:B------:R-:W-:Y:S01]  /*07b0*/  SHF.R.U64 R57, R6, R0.reuse, R7.reuse ;  /* 0x0000000006397219 */ /* 0x180fe20000001207 */
[----:B------:R-:W0:Y:S01]  /*07c0*/  LDC R10, c[0x0][0x618] ;  /* 0x00018600ff0a7b82 */ /* 0x000e220000000800 */
[----:B------:R-:W-:Y:S01]  /*07d0*/  SHF.R.U32.HI R5, RZ, R0, R7 ;  /* 0x00000000ff057219 */ /* 0x000fe20000011607 */
[----:B------:R-:W-:Y:S01]  /*07e0*/  ULDC UR4, c[0x0][0x150] ;  /* 0x0000540000047ab9 */ /* 0x000fe20000000800 */
[----:B------:R-:W-:Y:S02]  /*07f0*/  IADD3 R9, P0, RZ, -R57, RZ ;  /* 0x80000039ff097210 */ /* 0x000fe40007f1e0ff */
[----:B------:R-:W-:-:S03]  /*0800*/  I2FP.F32.U32 R0, R4 ;  /* 0x0000000400007245 */ /* 0x000fc60000201000 */
[----:B------:R-:W1:Y:S01]  /*0810*/  LDC.64 R28, c[0x0][0x640] ;  /* 0x00019000ff1c7b82 */ /* 0x000e620000000a00 */
[----:B------:R-:W-:Y:S02]  /*0820*/  IMAD.X R11, RZ, RZ, ~R5, P0 ;  /* 0x000000ffff0b7224 */ /* 0x000fe400000e0e05 */
[----:B------:R-:W-:Y:S01]  /*0830*/  FMUL R0, R0, UR4 ;  /* 0x0000000400007c20 */ /* 0x000fe20008400000 */
[----:B------:R-:W-:Y:S01]  /*0840*/  IMAD.WIDE.U32 R6, R9, R20, R16 ;  /* 0x0000001409067225 */ /* 0x000fe200078e0010 */
[----:B------:R-:W-:-:S03]  /*0850*/  ULDC UR4, c[0x0][0x154] ;  /* 0x0000550000047ab9 */ /* 0x000fc60000000800 */
[----:B------:R-:W-:Y:S01]  /*0860*/  IMAD R8, R11, R20, RZ ;  /* 0x000000140b087224 */ /* 0x000fe200078e02ff */
[----:B------:R-:W2:Y:S01]  /*0870*/  LDC R5, c[0x0][0x144] ;  /* 0x00005100ff057b82 */ /* 0x000ea20000000800 */
[----:B------:R-:W3:Y:S02]  /*0880*/  F2I.U32.TRUNC.NTZ R0, R0 ;  /* 0x0000000000007305 */ /* 0x000ee4000020f000 */
[----:B------:R-:W-:-:S04]  /*0890*/  IMAD R9, R9, R21, R8 ;  /* 0x0000001509097224 */ /* 0x000fc800078e0208 */
[----:B------:R-:W-:Y:S01]  /*08a0*/  IMAD.IADD R7, R7, 0x1, R9 ;  /* 0x0000000107077824 */ /* 0x000fe200078e0209 */
[----:B------:R-:W4:Y:S01]  /*08b0*/  LDC R12, c[0x0][0x608] ;  /* 0x00018200ff0c7b82 */ /* 0x000f220000000800 */
[----:B------:R-:W-:-:S03]  /*08c0*/  IMAD.MOV.U32 R9, RZ, RZ, -0x1 ;  /* 0xffffffffff097424 */ /* 0x000fc600078e00ff */
[-CC-:B0-----:R-:W-:Y:S02]  /*08d0*/  SHF.R.U64 R20, R6, R10.reuse, R7.reuse ;  /* 0x0000000a06147219 */ /* 0x181fe40000001207 */
[----:B------:R-:W-:Y:S02]  /*08e0*/  I2FP.F32.U32 R6, R3 ;  /* 0x0000000300067245 */ /* 0x000fe40000201000 */
[----:B------:R-:W0:Y:S01]  /*08f0*/  LDC R26, c[0x0][0x658] ;  /* 0x00019600ff1a7b82 */ /* 0x000e220000000800 */
[----:B-1----:R-:W-:Y:S01]  /*0900*/  ISETP.NE.U32.AND P0, PT, R28, RZ, PT ;  /* 0x000000ff1c00720c */ /* 0x002fe20003f05070 */
[----:B---3--:R-:W-:Y:S01]  /*0910*/  IMAD.MOV R8, RZ, RZ, -R0 ;  /* 0x000000ffff087224 */ /* 0x008fe200078e0a00 */
[----:B------:R-:W-:Y:S01]  /*0920*/  SHF.R.U32.HI R7, RZ, R10, R7 ;  /* 0x0000000aff077219 */ /* 0x000fe20000011607 */
[----:B------:R-:W-:Y:S01]  /*0930*/  FMUL R6, R6, UR4 ;  /* 0x0000000406067c20 */ /* 0x000fe20008400000 */
[----:B------:R-:W-:-:S03]  /*0940*/  ISETP.NE.AND.EX P0, PT, R29, RZ, PT, P0 ;  /* 0x000000ff1d00720c */ /* 0x000fc60003f05300 */
[----:B------:R-:W1:Y:S01]  /*0950*/  LDC R14, c[0x0][0x148] ;  /* 0x00005200ff0e7b82 */ /* 0x000e620000000800 */
[----:B--2---:R-:W-:-:S07]  /*0960*/  IMAD R0, R5, R8, R4 ;  /* 0x0000000805007224 */ /* 0x004fce00078e0204 */
[----:B------:R-:W2:Y:S01]  /*0970*/  LDC R24, c[0x0][0x600] ;  /* 0x00018000ff187b82 */ /* 0x000ea20000000800 */
[-CC-:B----4-:R-:W-:Y:S02]  /*0980*/  SHF.R.U64 R30, R20, R12.reuse, R7.reuse ;  /* 0x0000000c141e7219 */ /* 0x190fe40000001207 */
[----:B------:R-:W-:Y:S01]  /*0990*/  SHF.R.U32.HI R5, RZ, R12, R7 ;  /* 0x0000000cff057219 */ /* 0x000fe20000011607 */
[----:B------:R-:W-:Y:S01]  /*09a0*/  IMAD.MOV.U32 R7, RZ, RZ, 0x1 ;  /* 0x00000001ff077424 */ /* 0x000fe200078e00ff */
[----:B------:R3:W4:Y:S03]  /*09b0*/  F2I.U32.TRUNC.NTZ R12, R6 ;  /* 0x00000006000c7305 */ /* 0x000726000020f000 */
[----:B------:R-:W1:Y:S01]  /*09c0*/  LDC R15, c[0x0][0x648] ;  /* 0x00019200ff0f7b82 */ /* 0x000e620000000800 */
[-C--:B0-----:R-:W-:Y:S02]  /*09d0*/  SHF.L.U32 R4, R9, R26.reuse, RZ ;  /* 0x0000001a09047219 */ /* 0x081fe400000006ff */
[----:B------:R-:W-:-:S02]  /*09e0*/  SHF.R.U64 R32, R30, R26, R5 ;  /* 0x0000001a1e207219 */ /* 0x000fc40000001205 */
[----:B------:R-:W-:Y:S02]  /*09f0*/  LOP3.LUT R11, RZ, R4, RZ, 0x33, !PT ;  /* 0x00000004ff0b7212 */ /* 0x000fe400078e33ff */
[-C--:B------:R-:W-:Y:S01]  /*0a00*/  SHF.R.U32.HI R5, RZ, R26.reuse, R5 ;  /* 0x0000001aff057219 */ /* 0x080fe20000011605 */
[----:B------:R-:W0:Y:S01]  /*0a10*/  LDC R21, c[0x0][0x638] ;  /* 0x00018e00ff157b82 */ /* 0x000e220000000800 */
[----:B------:R-:W-:Y:S01]  /*0a20*/  SHF.L.U32 R10, R7, R26, RZ ;  /* 0x0000001a070a7219 */ /* 0x000fe200000006ff */
[----:B------:R-:W-:-:S06]  /*0a30*/  IMAD.MOV.U32 R4, RZ, RZ, R32 ;  /* 0x000000ffff047224 */ /* 0x000fcc00078e0020 */
[----:B------:R-:W0:Y:S01]  /*0a40*/  LDC R58, c[0x0][0x610] ;  /* 0x00018400ff3a7b82 */ /* 0x000e220000000800 */
[----:B---34-:R-:W-:Y:S05]  /*0a50*/  @!P0 BRA `(.L_x_6) ;  /* 0x0000000000288947 */ /* 0x018fea0003800000 */
[----:B------:R-:W3:Y:S02]  /*0a60*/  LDC R9, c[0x0][0x64c] ;  /* 0x00019300ff097b82 */ /* 0x000ee40000000800 */
[----:B---3--:R-:W-:-:S05]  /*0a70*/  IADD3 R9, P0, R32, R9, RZ ;  /* 0x0000000920097210 */ /* 0x008fca0007f1e0ff */
        /* <DEDUP_REMOVED lines=8> */
.L_x_6:
[----:B-1----:R-:W-:Y:S01]  /*0b00*/  SHF.R.U64 R4, R4, R15, R5 ;  /* 0x0000000f04047219 */ /* 0x002fe20000001205 */
[----:B--2---:R-:W-:Y:S01]  /*0b10*/  VIADD R5, R24, 0xffffffff ;  /* 0xffffffff18057836 */ /* 0x004fe20000000000 */
[----:B------:R-:W-:Y:S01]  /*0b20*/  LOP3.LUT R11, R30, R11, RZ, 0xc0, !PT ;  /* 0x0000000b1e0b7212 */ /* 0x000fe200078ec0ff */
[----:B------:R-:W-:Y:S02]  /*0b30*/  IMAD.MOV R12, RZ, RZ, -R12 ;  /* 0x000000ffff0c7224 */ /* 0x000fe400078e0a0c */
[----:B------:R-:W-:Y:S01]  /*0b40*/  IMAD.MOV R6, RZ, RZ, -R4 ;  /* 0x000000ffff067224 */ /* 0x000fe200078e0a04 */
[----:B------:R-:W-:Y:S01]  /*0b50*/  LOP3.LUT R5, R20, R5, RZ, 0xc0, !PT ;  /* 0x0000000514057212 */ /* 0x000fe200078ec0ff */
[----:B------:R-:W-:Y:S02]  /*0b60*/  @P3 IMAD R0, R14, R12, R3 ;  /* 0x0000000c0e003224 */ /* 0x000fe400078e0203 */
[----:B------:R-:W-:Y:S02]  /*0b70*/  IMAD R11, R10, R4, R11 ;  /* 0x000000040a0b7224 */ /* 0x000fe400078e020b */
[----:B0-----:R-:W-:-:S02]  /*0b80*/  IMAD R3, R6, R21, R32 ;  /* 0x0000001506037224 */ /* 0x001fc400078e0220 */
[----:B------:R-:W-:Y:S02]  /*0b90*/  IMAD R58, R11, R58, R0 ;  /* 0x0000003a0b3a7224 */ /* 0x000fe400078e0200 */
[----:B------:R-:W-:Y:S02]  /*0ba0*/  IMAD R3, R3, R24, R5 ;  /* 0x0000001803037224 */ /* 0x000fe400078e0205 */
[----:B------:R-:W-:-:S03]  /*0bb0*/  IMAD.MOV.U32 R0, RZ, RZ, 0x1 ;  /* 0x00000001ff007424 */ /* 0x000fc600078e00ff */
[----:B------:R-:W-:Y:S02]  /*0bc0*/  SEL R59, R3, R58, !P3 ;  /* 0x0000003a033b7207 */ /* 0x000fe40005800000 */
[----:B------:R-:W-:-:S07]  /*0bd0*/  SEL R58, R58, R3, !P3 ;  /* 0x000000033a3a7207 */ /* 0x000fce0005800000 */
.L_x_4:
[----:B------:R-:W-:-:S08]  /*0be0*/  NOP ;  /* 0x0000000000007918 */ /* 0x000fd00000000000 */
[----:B------:R-:W0:Y:S02]  /*0bf0*/  USETMAXREG.TRY_ALLOC.CTAPOOL UP0, 0xe8 ;  /* 0x000000e8000079c8 */ /* 0x000e240008000600 */
[----:B0-----:R-:W-:-:S13]  /*0c00*/  PLOP3.LUT P0, PT, PT, PT, UP0, 0x80, 0x0 ;  /* 0x000000000000781c */ /* 0x001fda0003f0f008 */
[----:B------:R-:W-:Y:S05]  /*0c10*/  @!P0 BRA `(.L_x_4) ;  /* 0xfffffffc00f08947 */ /* 0x000fea000383ffff */
[----:B------:R-:W-:Y:S01]  /*0c20*/  ULDC.64 UR4, c[0x0][0x598] ;  /* 0x0001660000047ab9 */ /* 0x000fe20000000a00 */
[----:B------:R-:W-:Y:S01]  /*0c30*/  ULDC.64 UR36, c[0x0][0x208] ;  /* 0x0000820000247ab9 */ /* 0x000fe20000000a00 */
[----:B------:R-:W-:-:S04]  /*0c40*/  ISETP.NE.U32.AND P0, PT, RZ, UR4, PT ;  /* 0x00000004ff007c0c */ /* 0x000fc8000bf05070 */
[----:B------:R-:W-:-:S13]  /*0c50*/  ISETP.NE.AND.EX P0, PT, RZ, UR5, PT, P0 ;  /* 0x00000005ff007c0c */ /* 0x000fda000bf05300 */
[----:B------:R-:W-:Y:S05]  /*0c60*/  @!P0 BRA `(.L_x_7) ;  /* 0x00000000001c8947 */ /* 0x000fea0003800000 */
[----:B------:R-:W0:Y:S02]  /*0c70*/  LDC.64 R4, c[0x0][0x598] ;  /* 0x00016600ff047b82 */ /* 0x000e240000000a00 */
[----:B0-----:R-:W2:Y:S02]  /*0c80*/  LDG.E.64 R4, desc[UR36][R4.64] ;  /* 0x0000002404047981 */ /* 0x001ea4000c1e1b00 */
[----:B--2---:R-:W-:-:S04]  /*0c90*/  ISETP.NE.U32.AND P0, PT, R4, RZ, PT ;  /* 0x000000ff0400720c */ /* 0x004fc80003f05070 */
[----:B------:R-:W-:-:S13]  /*0ca0*/  ISETP.NE.AND.EX P0, PT, R5, RZ, PT, P0 ;  /* 0x000000ff0500720c */ /* 0x000fda0003f05300 */
[----:B------:R-:W-:Y:S05]  /*0cb0*/  @!P0 BRA `(.L_x_7) ;  /* 0x0000000000088947 */ /* 0x000fea0003800000 */
[----:B------:R0:W5:Y:S01]  /*0cc0*/  LD.E R23, desc[UR36][R4.64] ;  /* 0x0000002404177980 */ /* 0x000162000c101900 */
[----:B------:R-:W-:Y:S05]  /*0cd0*/  BRA `(.L_x_8) ;  /* 0x0000000000247947 */ /* 0x000fea0003800000 */
.L_x_7:
[----:B------:R-:W-:Y:S02]  /*0ce0*/  ULDC.64 UR4, c[0x0][0x588] ;  /* 0x0001620000047ab9 */ /* 0x000fe40000000a00 */
[----:B------:R-:W-:-:S04]  /*0cf0*/  ISETP.NE.U32.AND P0, PT, RZ, UR4, PT ;  /* 0x00000004ff007c0c */ /* 0x000fc8000bf05070 */
[----:B------:R-:W-:-:S13]  /*0d00*/  ISETP.NE.AND.EX P0, PT, RZ, UR5, PT, P0 ;  /* 0x00000005ff007c0c */ /* 0x000fda000bf05300 */
[----:B------:R-:W-:Y:S05]  /*0d10*/  @!P0 BRA `(.L_x_9) ;  /* 0x00000000000c8947 */ /* 0x000fea0003800000 */
[----:B------:R-:W0:Y:S02]  /*0d20*/  LDC.64 R4, c[0x0][0x588] ;  /* 0x00016200ff047b82 */ /* 0x000e240000000a00 */
[----:B0-----:R1:W5:Y:S01]  /*0d30*/  LDG.E R23, desc[UR36][R4.64] ;  /* 0x0000002404177981 */ /* 0x001362000c1e1900 */
[----:B------:R-:W-:Y:S05]  /*0d40*/  BRA `(.L_x_8) ;  /* 0x0000000000087947 */ /* 0x000fea0003800000 */
.L_x_9:
[----:B------:R-:W-:Y:S02]  /*0d50*/  ULDC UR4, c[0x0][0x580] ;  /* 0x0001600000047ab9 */ /* 0x000fe40000000800 */
[----:B------:R-:W-:-:S07]  /*0d60*/  IMAD.U32 R23, RZ, RZ, UR4 ;  /* 0x00000004ff177e24 */ /* 0x000fce000f8e00ff */
.L_x_8:
[----:B------:R-:W-:Y:S02]  /*0d70*/  ULDC.64 UR4, c[0x0][0x5a0] ;  /* 0x0001680000047ab9 */ /* 0x000fe40000000a00 */
[----:B------:R-:W-:-:S04]  /*0d80*/  ISETP.NE.U32.AND P0, PT, RZ, UR4, PT ;  /* 0x00000004ff007c0c */ /* 0x000fc8000bf05070 */
[----:B------:R-:W-:-:S13]  /*0d90*/  ISETP.NE.AND.EX P0, PT, RZ, UR5, PT, P0 ;  /* 0x00000005ff007c0c */ /* 0x000fda000bf05300 */
[----:B------:R-:W-:Y:S05]  /*0da0*/  @!P0 BRA `(.L_x_10) ;  /* 0x00000000001c8947 */ /* 0x000fea0003800000 */
[----:B01----:R-:W0:Y:S02]  /*0db0*/  LDC.64 R4, c[0x0][0x5a0] ;  /* 0x00016800ff047b82 */ /* 0x003e240000000a00 */
[----:B0-----:R-:W2:Y:S02]  /*0dc0*/  LDG.E.64 R4, desc[UR36][R4.64] ;  /* 0x0000002404047981 */ /* 0x001ea4000c1e1b00 */
[----:B--2---:R-:W-:-:S04]  /*0dd0*/  ISETP.NE.U32.AND P0, PT, R4, RZ, PT ;  /* 0x000000ff0400720c */ /* 0x004fc80003f05070 */
[----:B------:R-:W-:-:S13]  /*0de0*/  ISETP.NE.AND.EX P0, PT, R5, RZ, PT, P0 ;  /* 0x000000ff0500720c */ /* 0x000fda0003f05300 */
[----:B------:R-:W-:Y:S05]  /*0df0*/  @!P0 BRA `(.L_x_10) ;  /* 0x0000000000088947 */ /* 0x000fea0003800000 */
[----:B------:R0:W5:Y:S01]  /*0e00*/  LD.E R56, desc[UR36][R4.64] ;  /* 0x0000002404387980 */ /* 0x000162000c101900 */
[----:B------:R-:W-:Y:S05]  /*0e10*/  BRA `(.L_x_11) ;  /* 0x0000000000247947 */ /* 0x000fea0003800000 */
.L_x_10:
[----:B------:R-:W-:Y:S02]  /*0e20*/  ULDC.64 UR4, c[0x0][0x590] ;  /* 0x0001640000047ab9 */ /* 0x000fe40000000a00 */
[----:B------:R-:W-:-:S04]  /*0e30*/  ISETP.NE.U32.AND P0, PT, RZ, UR4, PT ;  /* 0x00000004ff007c0c */ /* 0x000fc8000bf05070 */
[----:B------:R-:W-:-:S13]  /*0e40*/  ISETP.NE.AND.EX P0, PT, RZ, UR5, PT, P0 ;  /* 0x00000005ff007c0c */ /* 0x000fda000bf05300 */
[----:B------:R-:W-:Y:S05]  /*0e50*/  @!P0 BRA `(.L_x_12) ;  /* 0x00000000000c8947 */ /* 0x000fea0003800000 */
[----:B01----:R-:W0:Y:S02]  /*0e60*/  LDC.64 R4, c[0x0][0x590] ;  /* 0x00016400ff047b82 */ /* 0x003e240000000a00 */
[----:B0-----:R1:W5:Y:S01]  /*0e70*/  LDG.E R56, desc[UR36][R4.64] ;  /* 0x0000002404387981 */ /* 0x001362000c1e1900 */
[----:B------:R-:W-:Y:S05]  /*0e80*/  BRA `(.L_x_11) ;  /* 0x0000000000087947 */ /* 0x000fea0003800000 */
.L_x_12:
[----:B------:R-:W-:Y:S02]  /*0e90*/  ULDC UR4, c[0x0][0x584] ;  /* 0x0001610000047ab9 */ /* 0x000fe40000000800 */
[----:B------:R-:W-:-:S07]  /*0ea0*/  IMAD.U32 R56, RZ, RZ, UR4 ;  /* 0x00000004ff387e24 */ /* 0x000fce000f8e00ff */
.L_x_11:
[----:B------:R-:W-:-:S13]  /*0eb0*/  LOP3.LUT P0, RZ, R0, 0xff, RZ, 0xc0, !PT ;  /* 0x000000ff00ff7812 */ /* 0x000fda000780c0ff */
[----:B------:R-:W-:Y:S05]  /*0ec0*/  @!P0 EXIT ;  /* 0x000000000000894d */ /* 0x000fea0003800000 */
[----:B------:R-:W-:Y:S01]  /*0ed0*/  ULDC UR4, c[0x0][0x28c] ;  /* 0x0000a30000047ab9 */ /* 0x000fe20000000800 */
[----:B------:R-:W-:Y:S01]  /*0ee0*/  LOP3.LUT R62, R19, 0x1, RZ, 0xfc, !PT ;  /* 0x00000001133e7812 */ /* 0x000fe200078efcff */
[----:B------:R-:W-:Y:S01]  /*0ef0*/  UIADD3 UR4, UR4, 0x1f, URZ ;  /* 0x0000001f04047890 */ /* 0x000fe2000fffe03f */
[----:B------:R-:W-:Y:S01]  /*0f00*/  UMOV UR38, URZ ;  /* 0x0000003f00267c82 */ /* 0x000fe20008000000 */
[----:B------:R-:W-:Y:S02]  /*0f10*/  UMOV UR39, URZ ;  /* 0x0000003f00277c82 */ /* 0x000fe40008000000 */
[----:B------:R-:W-:-:S04]  /*0f20*/  USHF.R.S32.HI UR5, URZ, 0x1f, UR4 ;  /* 0x0000001f3f057899 */ /* 0x000fc80008011404 */
[----:B------:R-:W-:-:S04]  /*0f30*/  ULEA.HI UR5, UR5, UR4, URZ, 0x5 ;  /* 0x0000000405057291 */ /* 0x000fc8000f8f283f */
[----:B------:R-:W-:-:S12]  /*0f40*/  USHF.R.S32.HI UR40, URZ, 0x5, UR5 ;  /* 0x000000053f287899 */ /* 0x000fd80008011405 */
.L_x_94:
[----:B------:R-:W-:Y:S01]  /*0f50*/  LOP3.LUT R0, R18, 0x80, RZ, 0xc0, !PT ;  /* 0x0000008012007812 */ /* 0x000fe200078ec0ff */
[----:B--2---:R-:W2:Y:S01]  /*0f60*/  S2UR UR7, SR_CgaCtaId ;  /* 0x00000000000779c3 */ /* 0x004ea20000008800 */
[----:B------:R-:W-:Y:S02]  /*0f70*/  UMOV UR6, 0x400 ;  /* 0x0000040000067882 */ /* 0x000fe40000000000 */
[----:B------:R-:W-:-:S06]  /*0f80*/  SHF.R.U32.HI R0, RZ, 0x7, R0 ;  /* 0x00000007ff007819 */ /* 0x000fcc0000011600 */
[----:B---3--:R-:W3:Y:S01]  /*0f90*/  SHFL.IDX PT, R0, R0, RZ, 0x1f ;  /* 0x00001fff00007589 */ /* 0x008ee200000e0000 */
[----:B--2---:R-:W-:Y:S01]  /*0fa0*/  ULEA UR42, UR7, UR6, 0x18 ;  /* 0x00000006072a7291 */ /* 0x004fe2000f8ec03f */
[----:B---3--:R-:W-:-:S13]  /*0fb0*/  R2UR UR4, R0 ;  /* 0x00000000000472ca */ /* 0x008fda00000e0000 */
[----:B------:R-:W-:-:S04]  /*0fc0*/  ULEA.HI UR5, UR4, UR4, URZ, 0x1 ;  /* 0x0000000404057291 */ /* 0x000fc8000f8f083f */
[----:B------:R-:W-:-:S04]  /*0fd0*/  ULOP3.LUT UR5, UR5, 0xffffe, URZ, 0xc0, !UPT ;  /* 0x000ffffe05057892 */ /* 0x000fc8000f8ec03f */
[----:B------:R-:W-:-:S03]  /*0fe0*/  UIADD3 UR5, UR4, -UR5, URZ ;  /* 0x8000000504057290 */ /* 0x000fc6000fffe03f */
[----:B------:R-:W-:Y:S01]  /*0ff0*/  ULDC UR4, c[0x0][0x28c] ;  /* 0x0000a30000047ab9 */ /* 0x000fe20000000800 */
[----:B------:R-:W-:Y:S01]  /*1000*/  ULEA UR5, UR5, UR42, 0xc ;  /* 0x0000002a05057291 */ /* 0x000fe2000f8e603f */
[----:B------:R-:W-:-:S03]  /*1010*/  ISETP.LT.AND P0, PT, RZ, UR4, PT ;  /* 0x00000004ff007c0c */ /* 0x000fc6000bf01270 */
[----:B------:R-:W-:-:S04]  /*1020*/  UIADD3 UR5, UR5, 0x100, URZ ;  /* 0x0000010005057890 */ /* 0x000fc8000fffe03f */
[----:B------:R-:W-:-:S04]  /*1030*/  USHF.R.U32.HI UR5, URZ, 0x4, UR5 ;  /* 0x000000043f057899 */ /* 0x000fc80008011605 */
[----:B------:R-:W-:Y:S02]  /*1040*/  ULOP3.LUT UR41, UR5, 0x3fff, URZ, 0xc0, !UPT ;  /* 0x00003fff05297892 */ /* 0x000fe4000f8ec03f */
[----:B-1--45:R-:W-:Y:S10]  /*1050*/  @P0 BRA `(.L_x_13) ;  /* 0x0000000000400947 */ /* 0x032ff40003800000 */
[----:B------:R-:W-:Y:S01]  /*1060*/  MOV R0, 0x0 ;  /* 0x0000000000007802 */ /* 0x000fe20000000f00 */
[----:B------:R-:W-:Y:S01]  /*1070*/  ULDC.64 UR4, c[0x4][0x68] ;  /* 0x01001a0000047ab9 */ /* 0x000fe20000000a00 */
[----:B------:R-:W-:Y:S01]  /*1080*/  ULDC.64 UR6, c[0x4][0x8] ;  /* 0x0100020000067ab9 */ /* 0x000fe20000000a00 */
[----:B01----:R-:W-:Y:S01]  /*1090*/  IMAD.U32 R4, RZ, RZ, UR4 ;  /* 0x00000004ff047e24 */ /* 0x003fe2000f8e00ff */
[----:B------:R0:W1:Y:S01]  /*10a0*/  LDC.64 R14, c[0x4][R0] ;  /* 0x01000000000e7b82 */ /* 0x0000620000000a00 */
[----:B------:R-:W-:Y:S01]  /*10b0*/  IMAD.U32 R5, RZ, RZ, UR5 ;  /* 0x00000005ff057e24 */ /* 0x000fe2000f8e00ff */
[----:B------:R-:W-:Y:S01]  /*10c0*/  ULDC.64 UR4, c[0x4][0x70] ;  /* 0x01001c0000047ab9 */ /* 0x000fe20000000a00 */
[----:B------:R-:W-:Y:S02]  /*10d0*/  IMAD.U32 R10, RZ, RZ, UR6 ;  /* 0x00000006ff0a7e24 */ /* 0x000fe4000f8e00ff */
[----:B------:R-:W-:Y:S02]  /*10e0*/  IMAD.U32 R6, RZ, RZ, UR4 ;  /* 0x00000004ff067e24 */ /* 0x000fe4000f8e00ff */
[----:B------:R-:W-:-:S02]  /*10f0*/  IMAD.U32 R7, RZ, RZ, UR5 ;  /* 0x00000005ff077e24 */ /* 0x000fc4000f8e00ff */
[----:B------:R-:W-:Y:S02]  /*1100*/  IMAD.U32 R11, RZ, RZ, UR7 ;  /* 0x00000007ff0b7e24 */ /* 0x000fe4000f8e00ff */
[----:B------:R-:W-:Y:S02]  /*1110*/  IMAD.MOV.U32 R8, RZ, RZ, 0x1e1 ;  /* 0x000001e1ff087424 */ /* 0x000fe400078e00ff */
[----:B------:R-:W-:Y:S02]  /*1120*/  IMAD.MOV.U32 R12, RZ, RZ, 0x1 ;  /* 0x00000001ff0c7424 */ /* 0x000fe400078e00ff */
[----:B0-----:R-:W-:-:S07]  /*1130*/  IMAD.MOV.U32 R13, RZ, RZ, RZ ;  /* 0x000000ffff0d7224 */ /* 0x001fce00078e00ff */
[----:B------:R-:W-:-:S07]  /*1140*/  LEPC R20, `(.L_x_13) ;  /* 0x000000001014794e */ /* 0x000fce0000000000 */
[----:B-1---5:R-:W-:Y:S05]  /*1150*/  CALL.ABS.NOINC R14 ;  /* 0x000000000e007343 */ /* 0x022fea0003c00000 */
.L_x_13:
[----:B------:R-:W-:-:S13]  /*1160*/  ISETP.NE.AND P0, PT, R62, 0x3, PT ;  /* 0x000000033e00780c */ /* 0x000fda0003f05270 */
[----:B------:R-:W-:Y:S05]  /*1170*/  @!P0 BRA `(.L_x_14) ;  /* 0x0000000000048947 */ /* 0x000fea0003800000 */
[----:B------:R-:W-:Y:S01]  /*1180*/  BPT.TRAP 0x1 ;  /* 0x000000040000795c */ /* 0x000fe20000300000 */
.L_x_14:
[----:B------:R-:W-:Y:S02]  /*1190*/  IMAD.U32 R3, RZ, RZ, UR39 ;  /* 0x00000027ff037e24 */ /* 0x000fe4000f8e00ff */
[----:B------:R-:W-:-:S03]  /*11a0*/  IMAD.U32 R0, RZ, RZ, UR38 ;  /* 0x00000026ff007e24 */ /* 0x000fc6000f8e00ff */
[----:B------:R-:W-:Y:S02]  /*11b0*/  LEA R3, R3, UR42, 0x3 ;  /* 0x0000002a03037c11 */ /* 0x000fe4000f8e18ff */
[----:B------:R-:W-:-:S04]  /*11c0*/  SHF.L.U32 R0, R0, 0x1f, RZ ;  /* 0x0000001f00007819 */ /* 0x000fc800000006ff */
[----:B------:R2:W3:Y:S01]  /*11d0*/  SYNCS.PHASECHK.TRANS64.TRYWAIT P1, [R3+URZ], R0 ;  /* 0x00000000030075a7 */ /* 0x0004e2000802017f */
[----:B------:R-:W-:Y:S05]  /*11e0*/  @!P0 BRA `(.L_x_15) ;  /* 0x0000000000048947 */ /* 0x000fea0003800000 */
[----:B------:R-:W-:Y:S01]  /*11f0*/  BPT.TRAP 0x1 ;  /* 0x000000040000795c */ /* 0x000fe20000300000 */
.L_x_15:
[----:B---3--:R-:W-:Y:S05]  /*1200*/  @P1 BRA `(.L_x_16) ;  /* 0x0000000000081947 */ /* 0x008fea0003800000 */
[----:B------:R-:W3:Y:S02]  /*1210*/  SYNCS.PHASECHK.TRANS64.TRYWAIT P1, [R3+URZ], R0 ;  /* 0x00000000030075a7 */ /* 0x000ee4000802017f */
[----:B---3--:R-:W-:Y:S05]  /*1220*/  @!P1 BRA `(.L_x_17) ;  /* 0x00000048003c9947 */ /* 0x008fea0003800000 */
.L_x_16:
[----:B------:R-:W-:-:S04]  /*1230*/  UISETP.LT.AND UP0, UPT, UR40, 0x1, UPT ;  /* 0x000000012800788c */ /* 0x000fc8000bf01270 */
[----:B------:R-:W-:-:S04]  /*1240*/  USEL UR4, UR40, 0x1, UP0 ;  /* 0x0000000128047887 */ /* 0x000fc80008000000 */
[----:B------:R-:W-:-:S06]  /*1250*/  UIADD3 UR4, UR40, -UR4, URZ ;  /* 0x8000000428047290 */ /* 0x000fcc000fffe03f */
[----:B--23--:R-:W-:Y:S01]  /*1260*/  IMAD.U32 R0, RZ, RZ, UR4 ;  /* 0x00000004ff007e24 */ /* 0x00cfe2000f8e00ff */
[----:B------:R-:W-:Y:S05]  /*1270*/  WARPSYNC.ALL ;  /* 0x0000000000007948 */ /* 0x000fea0003800000 */
[----:B------:R-:W-:Y:S01]  /*1280*/  ISETP.GE.AND P1, PT, R0, 0x1, PT ;  /* 0x000000010000780c */ /* 0x000fe20003f26270 */
[----:B------:R-:W-:Y:S01]  /*1290*/  UIADD3 UR4, UR42, 0xa100, URZ ;  /* 0x0000a1002a047890 */ /* 0x000fe2000fffe03f */
[----:B------:R-:W-:Y:S01]  /*12a0*/  WARPGROUP.ARRIVE ;  /* 0x00000000000079c5 */ /* 0x000fe20000000000 */
[----:B------:R-:W-:Y:S02]  /*12b0*/  ULOP3.LUT UR41, UR41, 0x10000, URZ, 0xfc, !UPT ;  /* 0x0001000029297892 */ /* 0x000fe4000f8efc3f */
[----:B------:R-:W-:Y:S01]  /*12c0*/  USHF.R.U32.HI UR4, URZ, 0x4, UR4 ;  /* 0x000000043f047899 */ /* 0x000fe20008011604 */
[----:B------:R-:W-:Y:S01]  /*12d0*/  UMOV UR5, 0x80000020 ;  /* 0x8000002000057882 */ /* 0x000fe20000000000 */
[----:B------:R-:W-:-:S02]  /*12e0*/  UMOV UR7, 0x80000020 ;  /* 0x8000002000077882 */ /* 0x000fc40000000000 */
[----:B------:R-:W-:-:S04]  /*12f0*/  ULOP3.LUT UR4, UR4, 0x3fff, URZ, 0xc0, !UPT ;  /* 0x00003fff04047892 */ /* 0x000fc8000f8ec03f */
[----:B------:R-:W-:Y:S02]  /*1300*/  ULOP3.LUT UR10, UR4, 0x10000, URZ, 0xfc, !UPT ;  /* 0x00010000040a7892 */ /* 0x000fe4000f8efc3f */
[----:B------:R-:W-:Y:S02]  /*1310*/  ULEA UR4, UR39, UR41, 0x9 ;  /* 0x0000002927047291 */ /* 0x000fe4000f8e483f */
[----:B------:R-:W-:-:S09]  /*1320*/  ULEA UR6, UR39, UR10, 0x8 ;  /* 0x0000000a27067291 */ /* 0x000fd2000f8e403f */
[----:B------:R-:W-:Y:S01]  /*1330*/  HGMMA.64x64x16.F32 R24, gdesc[UR4], RZ, !UPT, gsb0 ;  /* 0x00e00000041879f0 */ /* 0x000fe2000c0008ff */
[----:B------:R-:W-:Y:S02]  /*1340*/  UIADD3 UR4, UR4, 0x2, URZ ;  /* 0x0000000204047890 */ /* 0x000fe4000fffe03f */
[----:B------:R-:W-:Y:S01]  /*1350*/  UIADD3 UR6, UR6, 0x2, URZ ;  /* 0x0000000206067890 */ /* 0x000fe2000fffe03f */
[----:B------:R-:W-:Y:S01]  /*1360*/  UMOV UR5, 0x80000020 ;  /* 0x8000002000057882 */ /* 0x000fe20000000000 */
[----:B------:R-:W-:Y:S01]  /*1370*/  UMOV UR7, 0x80000020 ;  /* 0x8000002000077882 */ /* 0x000fe20000000000 */
[----:B------:R-:W-:Y:S02]  /*1380*/  WARPGROUP.DEPBAR.LE gsb0, 0x0 ;  /* 0x00008000000079c5 */ /* 0x000fe40000010000 */
[----:B------:R-:W-:-:S06]  /*1390*/  WARPGROUP.ARRIVE ;  /* 0x00000000000079c5 */ /* 0x000fcc0000000000 */
[----:B------:R-:W-:Y:S03]  /*13a0*/  HGMMA.64x64x16.F32 R24, gdesc[UR4], R24, gsb0 ;  /* 0x00e00000041879f0 */ /* 0x000fe60008000818 */
[----:B------:R-:W-:Y:S02]  /*13b0*/  WARPGROUP.DEPBAR.LE gsb0, 0x0 ;  /* 0x00008000000079c5 */ /* 0x000fe40000010000 */
[----:B------:R-:W-:Y:S05]  /*13c0*/  @!P1 BRA `(.L_x_18) ;  /* 0x0000000000d89947 */ /* 0x000fea0003800000 */
[----:B------:R-:W-:Y:S02]  /*13d0*/  UIADD3 UR4, UR39, 0x1, URZ ;  /* 0x0000000127047890 */ /* 0x000fe4000fffe03f */
[----:B------:R-:W-:Y:S02]  /*13e0*/  UMOV UR9, UR39 ;  /* 0x0000002700097c82 */ /* 0x000fe40008000000 */
[----:B------:R-:W-:-:S04]  /*13f0*/  UISETP.NE.AND UP0, UPT, UR4, 0x5, UPT ;  /* 0x000000050400788c */ /* 0x000fc8000bf05270 */
[----:B------:R-:W-:Y:S02]  /*1400*/  USEL UR5, URZ, 0x1, UP0 ;  /* 0x000000013f057887 */ /* 0x000fe40008000000 */
[----:B------:R-:W-:Y:S02]  /*1410*/  USEL UR8, UR4, URZ, UP0 ;  /* 0x0000003f04087287 */ /* 0x000fe40008000000 */
[----:B------:R-:W-:-:S06]  /*1420*/  ULOP3.LUT UR5, UR38, UR5, URZ, 0x3c, !UPT ;  /* 0x0000000526057292 */ /* 0x000fcc000f8e3c3f */
[----:B01----:R-:W-:-:S07]  /*1430*/  IMAD.U32 R5, RZ, RZ, UR5 ;  /* 0x00000005ff057e24 */ /* 0x003fce000f8e00ff */
.L_x_25:
[----:B01----:R-:W-:Y:S05]  /*1440*/  @!P0 BRA `(.L_x_19) ;  /* 0x0000000000048947 */ /* 0x003fea0003800000 */
[----:B------:R-:W-:Y:S01]  /*1450*/  BPT.TRAP 0x1 ;  /* 0x000000040000795c */ /* 0x000fe20000300000 */
.L_x_19:
[----:B------:R-:W0:Y:S01]  /*1460*/  S2UR UR5, SR_CgaCtaId ;  /* 0x00000000000579c3 */ /* 0x000e220000008800 */
[----:B------:R-:W-:Y:S01]  /*1470*/  UMOV UR4, 0x400 ;  /* 0x0000040000047882 */ /* 0x000fe20000000000 */
[----:B------:R-:W-:Y:S01]  /*1480*/  SHF.L.U32 R3, R5, 0x1f, RZ ;  /* 0x0000001f05037819 */ /* 0x000fe200000006ff */
[----:B0-----:R-:W-:-:S04]  /*1490*/  ULEA UR11, UR5, UR4, 0x18 ;  /* 0x00000004050b7291 */ /* 0x001fc8000f8ec03f */
[----:B------:R-:W-:-:S09]  /*14a0*/  ULEA UR4, UR8, UR11, 0x3 ;  /* 0x0000000b08047291 */ /* 0x000fd2000f8e183f */
[----:B------:R0:W1:Y:S01]  /*14b0*/  SYNCS.PHASECHK.TRANS64.TRYWAIT P1, [UR4], R3 ;  /* 0x00000003ff0075a7 */ /* 0x0000620008020144 */
[----:B------:R-:W-:Y:S05]  /*14c0*/  @!P0 BRA `(.L_x_20) ;  /* 0x0000000000048947 */ /* 0x000fea0003800000 */
[----:B------:R-:W-:Y:S01]  /*14d0*/  BPT.TRAP 0x1 ;  /* 0x000000040000795c */ /* 0x000fe20000300000 */
.L_x_20:
[----:B-1----:R-:W-:Y:S05]  /*14e0*/  @P1 BRA `(.L_x_21) ;  /* 0x0000000000081947 */ /* 0x002fea0003800000 */
[----:B------:R-:W1:Y:S02]  /*14f0*/  SYNCS.PHASECHK.TRANS64.TRYWAIT P1, [UR4], R3 ;  /* 0x00000003ff0075a7 */ /* 0x000e640008020144 */
[----:B-1----:R-:W-:Y:S05]  /*1500*/  @!P1 BRA `(.L_x_22) ;  /* 0x0000004400989947 */ /* 0x002fea0003800000 */
.L_x_21:
[----:B------:R-:W-:Y:S01]  /*1510*/  ULEA UR4, UR8, UR41, 0x9 ;  /* 0x0000002908047291 */ /* 0x000fe2000f8e483f */
[----:B------:R-:W-:Y:S01]  /*1520*/  WARPGROUP.ARRIVE ;  /* 0x00000000000079c5 */ /* 0x000fe20000000000 */
[----:B------:R-:W-:Y:S01]  /*1530*/  ULEA UR6, UR8, UR10, 0x8 ;  /* 0x0000000a08067291 */ /* 0x000fe2000f8e403f */
[----:B------:R-:W-:Y:S01]  /*1540*/  UMOV UR5, 0x80000020 ;  /* 0x8000002000057882 */ /* 0x000fe20000000000 */
[----:B------:R-:W-:-:S07]  /*1550*/  UMOV UR7, 0x80000020 ;  /* 0x8000002000077882 */ /* 0x000fce0000000000 */
[----:B------:R-:W-:Y:S01]  /*1560*/  HGMMA.64x64x16.F32 R24, gdesc[UR4], R24, gsb0 ;  /* 0x00e00000041879f0 */ /* 0x000fe20008000818 */
        /* <DEDUP_REMOVED lines=9> */
[----:B------:R-:W-:Y:S01]  /*1600*/  BPT.TRAP 0x1 ;  /* 0x000000040000795c */ /* 0x000fe20000300000 */
.L_x_23:
[----:B------:R-:W-:Y:S01]  /*1610*/  ULEA UR4, UR9, UR11, 0x3 ;  /* 0x0000000b09047291 */ /* 0x000fe2000f8e183f */
[----:B------:R-:W-:-:S03]  /*1620*/  ISETP.GT.U32.AND P1, PT, R19, 0x1, PT ;  /* 0x000000011300780c */ /* 0x000fc60003f24070 */
[----:B------:R-:W-:-:S04]  /*1630*/  UIADD3 UR4, UR4, 0x28, URZ ;  /* 0x0000002804047890 */ /* 0x000fc8000fffe03f */
[----:B------:R-:W-:-:S09]  /*1640*/  UPRMT UR4, URZ, 0x654, UR4 ;  /* 0x000006543f047896 */ /* 0x000fd20008000004 */
[----:B------:R-:W-:Y:S01]  /*1650*/  SYNCS.ARRIVE.TRANS64.RED.A1T0 RZ, [UR4], RZ ;  /* 0x000000ffffff79a7 */ /* 0x000fe20008100404 */
[----:B------:R-:W-:Y:S05]  /*1660*/  @P1 BRA `(.L_x_24) ;  /* 0x0000000000041947 */ /* 0x000fea0003800000 */
[----:B------:R-:W-:Y:S01]  /*1670*/  BPT.TRAP 0x1 ;  /* 0x000000040000795c */ /* 0x000fe20000300000 */
.L_x_24:
[----:B------:R-:W-:Y:S01]  /*1680*/  UIADD3 UR8, UR8, 0x1, URZ ;  /* 0x0000000108087890 */ /* 0x000fe2000fffe03f */
[C---:B------:R-:W-:Y:S01]  /*1690*/  ISETP.GT.AND P1, PT, R0.reuse, 0x1, PT ;  /* 0x000000010000780c */ /* 0x040fe20003f24270 */
[----:B------:R-:W-:Y:S01]  /*16a0*/  UIADD3 UR9, UR9, 0x1, URZ ;  /* 0x0000000109097890 */ /* 0x000fe2000fffe03f */
[----:B------:R-:W-:Y:S01]  /*16b0*/  VIADD R0, R0, 0xffffffff ;  /* 0xffffffff00007836 */ /* 0x000fe20000000000 */
[----:B------:R-:W-:Y:S02]  /*16c0*/  UISETP.NE.AND UP0, UPT, UR8, 0x5, UPT ;  /* 0x000000050800788c */ /* 0x000fe4000bf05270 */
[----:B------:R-:W-:Y:S02]  /*16d0*/  UISETP.NE.AND UP1, UPT, UR9, 0x5, UPT ;  /* 0x000000050900788c */ /* 0x000fe4000bf25270 */
[----:B------:R-:W-:Y:S02]  /*16e0*/  USEL UR4, URZ, 0x1, UP0 ;  /* 0x000000013f047887 */ /* 0x000fe40008000000 */
[----:B------:R-:W-:-:S02]  /*16f0*/  USEL UR8, UR8, URZ, UP0 ;  /* 0x0000003f08087287 */ /* 0x000fc40008000000 */
[----:B------:R-:W-:Y:S02]  /*1700*/  USEL UR9, UR9, URZ, UP1 ;  /* 0x0000003f09097287 */ /* 0x000fe40008800000 */
[----:B------:R-:W-:Y:S01]  /*1710*/  LOP3.LUT R5, R5, UR4, RZ, 0x3c, !PT ;  /* 0x0000000405057c12 */ /* 0x000fe2000f8e3cff */
[----:B------:R-:W-:Y:S09]  /*1720*/  @P1 BRA `(.L_x_25) ;  /* 0xfffffffc00441947 */ /* 0x000ff2000383ffff */
.L_x_18:
[----:B------:R-:W2:Y:S02]  /*1730*/  LDC R0, c[0x0][0x28c] ;  /* 0x0000a300ff007b82 */ /* 0x000ea40000000800 */
[----:B--2---:R-:W-:-:S13]  /*1740*/  ISETP.GE.AND P1, PT, R0, 0x1, PT ;  /* 0x000000010000780c */ /* 0x004fda0003f26270 */
[----:B------:R-:W-:Y:S05]  /*1750*/  @!P1 BRA `(.L_x_26) ;  /* 0x0000000000489947 */ /* 0x000fea0003800000 */
[----:B------:R-:W-:Y:S05]  /*1760*/  @!P0 BRA `(.L_x_27) ;  /* 0x0000000000048947 */ /* 0x000fea0003800000 */
[----:B------:R-:W-:Y:S01]  /*1770*/  BPT.TRAP 0x1 ;  /* 0x000000040000795c */ /* 0x000fe20000300000 */
.L_x_27:
[----:B------:R-:W2:Y:S01]  /*1780*/  S2UR UR7, SR_CgaCtaId ;  /* 0x00000000000779c3 */ /* 0x000ea20000008800 */
[----:B------:R-:W-:Y:S01]  /*1790*/  UISETP.LT.AND UP0, UPT, UR40, 0x1, UPT ;  /* 0x000000012800788c */ /* 0x000fe2000bf01270 */
[----:B------:R-:W-:-:S03]  /*17a0*/  ISETP.GT.U32.AND P0, PT, R19, 0x1, PT ;  /* 0x000000011300780c */ /* 0x000fc60003f04070 */
[----:B------:R-:W-:-:S04]  /*17b0*/  USEL UR6, UR40, 0x1, UP0 ;  /* 0x0000000128067887 */ /* 0x000fc80008000000 */
[----:B------:R-:W-:-:S04]  /*17c0*/  UIADD3 UR6, UR39, UR40, -UR6 ;  /* 0x0000002827067290 */ /* 0x000fc8000fffe806 */
[----:B------:R-:W-:-:S04]  /*17d0*/  UIMAD.WIDE.U32 UR4, UR6, -0x33333333, URZ ;  /* 0xcccccccd060478a5 */ /* 0x000fc8000f8e003f */
[----:B------:R-:W-:-:S03]  /*17e0*/  USHF.R.U32.HI UR4, URZ, 0x2, UR5 ;  /* 0x000000023f047899 */ /* 0x000fc60008011605 */
[----:B------:R-:W-:Y:S01]  /*17f0*/  UMOV UR5, 0x400 ;  /* 0x0000040000057882 */ /* 0x000fe20000000000 */
[----:B------:R-:W-:Y:S02]  /*1800*/  UIMAD UR6, UR4, -0x5, UR6 ;  /* 0xfffffffb040678a4 */ /* 0x000fe4000f8e0206 */
[----:B--2---:R-:W-:-:S04]  /*1810*/  ULEA UR5, UR7, UR5, 0x18 ;  /* 0x0000000507057291 */ /* 0x004fc8000f8ec03f */
[----:B------:R-:W-:-:S04]  /*1820*/  ULEA UR6, UR6, UR5, 0x3 ;  /* 0x0000000506067291 */ /* 0x000fc8000f8e183f */
[----:B------:R-:W-:-:S04]  /*1830*/  UIADD3 UR6, UR6, 0x28, URZ ;  /* 0x0000002806067890 */ /* 0x000fc8000fffe03f */
[----:B------:R-:W-:-:S09]  /*1840*/  UPRMT UR6, URZ, 0x654, UR6 ;  /* 0x000006543f067896 */ /* 0x000fd20008000006 */
[----:B------:R-:W-:Y:S01]  /*1850*/  SYNCS.ARRIVE.TRANS64.RED.A1T0 RZ, [UR6], RZ ;  /* 0x000000ffffff79a7 */ /* 0x000fe20008100406 */
[----:B------:R-:W-:Y:S05]  /*1860*/  @P0 BRA `(.L_x_26) ;  /* 0x0000000000040947 */ /* 0x000fea0003800000 */
[----:B------:R-:W-:Y:S01]  /*1870*/  BPT.TRAP 0x1 ;  /* 0x000000040000795c */ /* 0x000fe20000300000 */
.L_x_26:
[----:B------:R-:W2:Y:S01]  /*1880*/  LDC R6, c[0x0][0x288] ;  /* 0x0000a200ff067b82 */ /* 0x000ea20000000800 */
[C---:B01----:R-:W-:Y:S01]  /*1890*/  LOP3.LUT R5, R18.reuse, 0x3, RZ, 0xc0, !PT ;  /* 0x0000000312057812 */ /* 0x043fe200078ec0ff */
[----:B------:R-:W-:Y:S01]  /*18a0*/  IMAD.SHL.U32 R59, R59, 0x40, RZ ;  /* 0x000000403b3b7824 */ /* 0x000fe200078e00ff */
[----:B------:R-:W-:Y:S01]  /*18b0*/  UIADD3 UR39, UR40, UR39, URZ ;  /* 0x0000002728277290 */ /* 0x000fe2000fffe03f */
[----:B------:R-:W-:Y:S01]  /*18c0*/  SHF.R.U32.HI R3, RZ, 0x2, R18 ;  /* 0x00000002ff037819 */ /* 0x000fe20000011612 */
[C---:B------:R-:W-:Y:S01]  /*18d0*/  IMAD.SHL.U32 R10, R18.reuse, 0x2, RZ ;  /* 0x00000002120a7824 */ /* 0x040fe200078e00ff */
[----:B------:R-:W-:Y:S01]  /*18e0*/  LOP3.LUT R4, R18, 0x60, RZ, 0xc0, !PT ;  /* 0x0000006012047812 */ /* 0x000fe200078ec0ff */
[----:B------:R-:W-:Y:S01]  /*18f0*/  UISETP.GT.U32.AND UP0, UPT, UR39, 0x4, UPT ;  /* 0x000000042700788c */ /* 0x000fe2000bf04070 */
[----:B------:R-:W-:Y:S01]  /*1900*/  LOP3.LUT R0, R22, 0x1, RZ, 0xc0, !PT ;  /* 0x0000000116007812 */ /* 0x000fe200078ec0ff */
[----:B------:R-:W-:Y:S01]  /*1910*/  ULDC UR7, c[0x0][0x284] ;  /* 0x0000a10000077ab9 */ /* 0x000fe20000000800 */
[----:B------:R-:W-:Y:S01]  /*1920*/  LOP3.LUT R3, R3, 0x7, RZ, 0xc0, !PT ;  /* 0x0000000703037812 */ /* 0x000fe200078ec0ff */
[----:B------:R-:W-:Y:S01]  /*1930*/  UISETP.LT.U32.AND UP0, UPT, UR40, 0x5, UP0 ;  /* 0x000000052800788c */ /* 0x000fe20008701070 */
[----:B------:R-:W-:Y:S01]  /*1940*/  SHF.R.U32.HI R4, RZ, 0x1, R4 ;  /* 0x00000001ff047819 */ /* 0x000fe20000011604 */
[----:B------:R-:W-:Y:S01]  /*1950*/  IMAD.SHL.U32 R8, R0, 0x40, RZ ;  /* 0x0000004000087824 */ /* 0x000fe200078e00ff */
[----:B------:R-:W-:Y:S01]  /*1960*/  UISETP.GE.U32.AND UP1, UPT, UR40, 0x5, UPT ;  /* 0x000000052800788c */ /* 0x000fe2000bf26070 */
[----:B------:R-:W-:Y:S01]  /*1970*/  SHF.R.S32.HI R15, RZ, 0x1f, R57 ;  /* 0x0000001fff0f7819 */ /* 0x000fe20000011439 */
[----:B------:R-:W-:Y:S01]  /*1980*/  ULDC.64 UR8, c[0x0][0x5d0] ;  /* 0x0001740000087ab9 */ /* 0x000fe20000000a00 */
[--C-:B------:R-:W-:Y:S01]  /*1990*/  IADD3 R7, RZ, -R4, -R3.reuse ;  /* 0x80000004ff077210 */ /* 0x100fe20007ffe803 */
[----:B------:R-:W-:Y:S01]  /*19a0*/  UIMAD.WIDE.U32 UR4, UR39, -0x33333333, URZ ;  /* 0xcccccccd270478a5 */ /* 0x000fe2000f8e003f */
[C---:B------:R-:W-:Y:S01]  /*19b0*/  LOP3.LUT R10, R59.reuse, 0x6, R10, 0xf8, !PT ;  /* 0x000000063b0a7812 */ /* 0x040fe200078ef80a */
[----:B------:R-:W-:Y:S01]  /*19c0*/  USEL UR6, URZ, 0x1, !UP0 ;  /* 0x000000013f067887 */ /* 0x000fe2000c000000 */
[----:B------:R-:W-:Y:S01]  /*19d0*/  LOP3.LUT R3, R8, 0x40, R3, 0xe2, !PT ;  /* 0x0000004008037812 */ /* 0x000fe200078ee203 */
[C---:B------:R-:W-:Y:S01]  /*19e0*/  IMAD.WIDE R8, R58.reuse, 0x80, RZ ;  /* 0x000000803a087825 */ /* 0x040fe200078e02ff */
[----:B------:R-:W-:Y:S01]  /*19f0*/  SHF.R.S32.HI R11, RZ, 0x1f, R10 ;  /* 0x0000001fff0b7819 */ /* 0x000fe2000001140a */
[----:B------:R-:W-:Y:S01]  /*1a00*/  USHF.R.U32.HI UR4, URZ, 0x2, UR5 ;  /* 0x000000023f047899 */ /* 0x000fe20008011605 */
[----:B--2---:R-:W-:Y:S01]  /*1a10*/  ISETP.GE.AND P0, PT, R59, R6, PT ;  /* 0x000000063b00720c */ /* 0x004fe20003f06270 */
[----:B------:R-:W-:Y:S01]  /*1a20*/  IMAD R12, R5, -0x2, R6 ;  /* 0xfffffffe050c7824 */ /* 0x000fe200078e0206 */
[----:B------:R-:W-:Y:S01]  /*1a30*/  ULOP3.LUT UR38, UR38, UR6, URZ, 0x3c, !UPT ;  /* 0x0000000626267292 */ /* 0x000fe2000f8e3c3f */
[----:B------:R-:W-:Y:S01]  /*1a40*/  IMAD.SHL.U32 R5, R58, 0x80, RZ ;  /* 0x000000803a057824 */ /* 0x000fe200078e00ff */
[----:B------:R-:W-:Y:S01]  /*1a50*/  LOP3.LUT R73, R8, R3, R4, 0xfe, !PT ;  /* 0x0000000308497212 */ /* 0x000fe200078efe04 */
[----:B------:R-:W-:Y:S01]  /*1a60*/  IMAD R6, R15, UR8, RZ ;  /* 0x000000080f067c24 */ /* 0x000fe2000f8e02ff */
[----:B------:R-:W-:Y:S01]  /*1a70*/  UIMAD UR39, UR4, -0x5, UR39 ;  /* 0xfffffffb042778a4 */ /* 0x000fe2000f8e0227 */
[----:B------:R-:W-:Y:S01]  /*1a80*/  IMAD R0, R0, -0x40, R7 ;  /* 0xffffffc000007824 */ /* 0x000fe200078e0207 */
[----:B------:R-:W-:Y:S01]  /*1a90*/  ISETP.GE.OR P0, PT, R5, UR7, P0 ;  /* 0x0000000705007c0c */ /* 0x000fe20008706670 */
[C---:B------:R-:W-:Y:S01]  /*1aa0*/  IMAD R13, R57.reuse, UR9, R6 ;  /* 0x00000009390d7c24 */ /* 0x040fe2000f8e0206 */
[----:B------:R-:W-:Y:S01]  /*1ab0*/  @UP1 ULOP3.LUT UR38, UR38, 0x1, UR4, 0x78, !UPT ;  /* 0x0000000126261892 */ /* 0x000fe2000f8e7804 */
[----:B------:R-:W-:Y:S01]  /*1ac0*/  IMAD.WIDE.U32 R6, R57, UR8, R10 ;  /* 0x0000000839067c25 */ /* 0x000fe2000f8e000a */
[----:B------:R-:W-:-:S03]  /*1ad0*/  IADD3 R3, -R5, UR7, R0 ;  /* 0x0000000705037c10 */ /* 0x000fc6000fffe100 */
[----:B------:R-:W-:Y:S02]  /*1ae0*/  IMAD.IADD R7, R7, 0x1, R13 ;  /* 0x0000000107077824 */ /* 0x000fe400078e020d */
[----:B------:R-:W-:Y:S02]  /*1af0*/  IMAD.IADD R4, R12, 0x1, -R59 ;  /* 0x000000010c047824 */ /* 0x000fe400078e0a3b */
[----:B------:R-:W-:Y:S02]  /*1b00*/  IMAD.MOV.U32 R0, RZ, RZ, -0x1 ;  /* 0xffffffffff007424 */ /* 0x000fe400078e00ff */
[----:B------:R-:W-:Y:S05]  /*1b10*/  @P0 BRA `(.L_x_28) ;  /* 0x0000002000a40947 */ /* 0x000fea0003800000 */
[----:B------:R-:W0:Y:S01]  /*1b20*/  LDC.64 R66, c[0x0][0x5c8] ;  /* 0x00017200ff427b82 */ /* 0x000e220000000a00 */
[----:B-----5:R-:W-:Y:S01]  /*1b30*/  FSETP.NEU.AND P0, PT, R56, RZ, PT ;  /* 0x000000ff3800720b */ /* 0x020fe20003f0d000 */
[----:B------:R-:W-:Y:S01]  /*1b40*/  BSSY B0, `(.L_x_28) ;  /* 0x0000226000007945 */ /* 0x000fe20003800000 */
[----:B------:R-:W-:-:S04]  /*1b50*/  ISETP.GT.AND P2, PT, R4, RZ, PT ;  /* 0x000000ff0400720c */ /* 0x000fc80003f44270 */
[----:B------:R-:W-:Y:S01]  /*1b60*/  ISETP.GT.AND P1, PT, R3, RZ, P2 ;  /* 0x000000ff0300720c */ /* 0x000fe20001724270 */
[-C--:B0-----:R-:W-:Y:S02]  /*1b70*/  IMAD R12, R9, R66.reuse, RZ ;  /* 0x00000042090c7224 */ /* 0x081fe400078e02ff */
[----:B------:R-:W-:-:S04]  /*1b80*/  IMAD.WIDE.U32 R58, R73, R66, R6 ;  /* 0x00000042493a7225 */ /* 0x000fc800078e0006 */
[----:B------:R-:W-:-:S04]  /*1b90*/  IMAD R5, R73, R67, R12 ;  /* 0x0000004349057224 */ /* 0x000fc800078e020c */
[----:B------:R-:W-:Y:S01]  /*1ba0*/  IMAD.IADD R75, R59, 0x1, R5 ;  /* 0x000000013b4b7824 */ /* 0x000fe200078e0205 */
[----:B------:R-:W-:Y:S06]  /*1bb0*/  @!P0 BRA `(.L_x_29) ;  /* 0x0000001400e88947 */ /* 0x000fec0003800000 */
[----:B------:R-:W0:Y:S01]  /*1bc0*/  LDC.64 R64, c[0x0][0x5b8] ;  /* 0x00016e00ff407b82 */ /* 0x000e220000000a00 */
[----:B------:R-:W-:-:S07]  /*1bd0*/  ULDC.64 UR4, c[0x0][0x5c0] ;  /* 0x0001700000047ab9 */ /* 0x000fce0000000a00 */
[----:B------:R-:W1:Y:S08]  /*1be0*/  LDC.64 R68, c[0x0][0x5b0] ;  /* 0x00016c00ff447b82 */ /* 0x000e700000000a00 */
[----:B------:R-:W2:Y:S01]  /*1bf0*/  LDC.64 R70, c[0x0][0x5a8] ;  /* 0x00016a00ff467b82 */ /* 0x000ea20000000a00 */
[-C--:B0-----:R-:W-:Y:S02]  /*1c00*/  IMAD R6, R15, R64.reuse, RZ ;  /* 0x000000400f067224 */ /* 0x081fe400078e02ff */
[----:B------:R-:W-:-:S04]  /*1c10*/  IMAD.WIDE.U32 R60, R57, R64, R10 ;  /* 0x00000040393c7225 */ /* 0x000fc800078e000a */
[----:B------:R-:W-:Y:S02]  /*1c20*/  IMAD R63, R57, R65, R6 ;  /* 0x00000041393f7224 */ /* 0x000fe400078e0206 */
[-C--:B-1----:R-:W-:Y:S02]  /*1c30*/  IMAD R8, R9, R68.reuse, RZ ;  /* 0x0000004409087224 */ /* 0x082fe400078e02ff */
[----:B------:R-:W-:Y:S02]  /*1c40*/  IMAD.IADD R13, R61, 0x1, R63 ;  /* 0x000000013d0d7824 */ /* 0x000fe400078e023f */
[----:B------:R-:W-:Y:S02]  /*1c50*/  IMAD.MOV.U32 R12, RZ, RZ, R60 ;  /* 0x000000ffff0c7224 */ /* 0x000fe400078e003c */
[C---:B------:R-:W-:Y:S02]  /*1c60*/  IMAD R65, R73.reuse, R69, R8 ;  /* 0x0000004549417224 */ /* 0x040fe400078e0208 */
[----:B------:R-:W-:-:S04]  /*1c70*/  IMAD.WIDE.U32 R6, R73, R68, R12 ;  /* 0x0000004449067225 */ /* 0x000fc800078e000c */
[----:B------:R-:W-:Y:S01]  /*1c80*/  IMAD.IADD R5, R7, 0x1, R65 ;  /* 0x0000000107057824 */ /* 0x000fe200078e0241 */
[----:B--2---:R-:W-:-:S04]  /*1c90*/  LEA R14, P0, R6, R70, 0x1 ;  /* 0x00000046060e7211 */ /* 0x004fc800078008ff */
[----:B------:R-:W-:-:S05]  /*1ca0*/  LEA.HI.X R15, R6, R71, R5, 0x1, P0 ;  /* 0x00000047060f7211 */ /* 0x000fca00000f0c05 */
[----:B------:R0:W2:Y:S01]  /*1cb0*/  @P1 LDG.E.LTC128B.U16 R5, desc[UR36][R14.64] ;  /* 0x000000240e051981 */ /* 0x0000a2000c1e1520 */
[----:B------:R-:W-:Y:S01]  /*1cc0*/  LEA R8, P0, R58, UR4, 0x1 ;  /* 0x000000043a087c11 */ /* 0x000fe2000f8008ff */
[----:B------:R-:W-:Y:S01]  /*1cd0*/  IMAD.WIDE.U32 R6, R73, R68, R10 ;  /* 0x0000004449067225 */ /* 0x000fe200078e000a */
[----:B------:R-:W-:Y:S03]  /*1ce0*/  BSSY B1, `(.L_x_30) ;  /* 0x0000012000017945 */ /* 0x000fe60003800000 */
[----:B------:R-:W-:Y:S02]  /*1cf0*/  IMAD.IADD R7, R65, 0x1, R7 ;  /* 0x0000000141077824 */ /* 0x000fe400078e0207 */
[----:B------:R-:W-:Y:S01]  /*1d00*/  IMAD.WIDE.U32 R20, R57, R64, R6 ;  /* 0x0000004039147225 */ /* 0x000fe200078e0006 */
[----:B0-----:R-:W-:-:S03]  /*1d10*/  SHF.L.U64.HI R15, R68, 0x3, R69 ;  /* 0x00000003440f7819 */ /* 0x001fc60000010245 */
[----:B------:R-:W-:Y:S01]  /*1d20*/  IMAD.IADD R7, R63, 0x1, R21 ;  /* 0x000000013f077824 */ /* 0x000fe200078e0215 */
[----:B------:R-:W-:Y:S01]  /*1d30*/  LEA R6, P4, R20, R70, 0x1 ;  /* 0x0000004614067211 */ /* 0x000fe200078808ff */
[----:B------:R-:W-:-:S03]  /*1d40*/  IMAD.SHL.U32 R14, R68, 0x8, RZ ;  /* 0x00000008440e7824 */ /* 0x000fc600078e00ff */
[----:B------:R-:W-:Y:S01]  /*1d50*/  LEA.HI.X R7, R20, R71, R7, 0x1, P4 ;  /* 0x0000004714077211 */ /* 0x000fe200020f0c07 */
[----:B--2---:R-:W-:-:S05]  /*1d60*/  HADD2.F32 R9, -RZ, R5.H0_H0 ;  /* 0x20000005ff097230 */ /* 0x004fca0000004100 */
[----:B------:R-:W-:-:S04]  /*1d70*/  FMUL R9, R9, R56 ;  /* 0x0000003809097220 */ /* 0x000fc80000400000 */
[----:B------:R-:W-:Y:S01]  /*1d80*/  FFMA R24, R24, R23, R9 ;  /* 0x0000001718187223 */ /* 0x000fe20000000009 */
[----:B------:R-:W-:Y:S02]  /*1d90*/  LEA.HI.X R9, R58, UR5, R75, 0x1, P0 ;  /* 0x000000053a097c11 */ /* 0x000fe400080f0c4b */
[----:B------:R-:W-:Y:S02]  /*1da0*/  ISETP.GT.AND P0, PT, R4, 0x1, PT ;  /* 0x000000010400780c */ /* 0x000fe40003f04270 */
[----:B------:R-:W-:Y:S02]  /*1db0*/  F2FP.F16.F32.PACK_AB R24, RZ, R24 ;  /* 0x00000018ff18723e */ /* 0x000fe400000000ff */
[----:B------:R-:W-:-:S03]  /*1dc0*/  ISETP.GT.AND P3, PT, R3, RZ, P0 ;  /* 0x000000ff0300720c */ /* 0x000fc60000764270 */
[----:B------:R0:W-:Y:S10]  /*1dd0*/  @P1 STG.E.U16 desc[UR36][R8.64], R24 ;  /* 0x0000001808001986 */ /* 0x0001f4000c101524 */
[----:B------:R-:W-:Y:S05]  /*1de0*/  @!P3 BRA `(.L_x_31) ;  /* 0x000000000004b947 */ /* 0x000fea0003800000 */
[----:B------:R1:W5:Y:S02]  /*1df0*/  LDG.E.LTC128B.U16 R5, desc[UR36][R6.64+0x2] ;  /* 0x0000022406057981 */ /* 0x000364000c1e1520 */
.L_x_31:
[----:B------:R-:W-:Y:S05]  /*1e00*/  BSYNC B1 ;  /* 0x0000000000017941 */ /* 0x000fea0003800000 */
.L_x_30:
[----:B-----5:R-:W-:Y:S01]  /*1e10*/  HADD2.F32 R59, -RZ, R5.H0_H0 ;  /* 0x20000005ff3b7230 */ /* 0x020fe20000004100 */
[----:B------:R-:W-:Y:S01]  /*1e20*/  ISETP.GT.AND P2, PT, R3, 0x8, P2 ;  /* 0x000000080300780c */ /* 0x000fe20001744270 */
[----:B------:R-:W-:Y:S01]  /*1e30*/  IMAD.WIDE.U32 R20, R73, R68, R14 ;  /* 0x0000004449147225 */ /* 0x000fe200078e000e */
[----:B0-----:R-:W-:-:S03]  /*1e40*/  PRMT R24, R5, 0x7610, R24 ;  /* 0x0000761005187816 */ /* 0x001fc60000000018 */
[----:B------:R-:W-:Y:S01]  /*1e50*/  FMUL R12, R59, R56 ;  /* 0x000000383b0c7220 */ /* 0x000fe20000400000 */
[----:B------:R-:W-:Y:S01]  /*1e60*/  IMAD.IADD R65, R65, 0x1, R21 ;  /* 0x0000000141417824 */ /* 0x000fe200078e0215 */
[----:B------:R-:W-:Y:S02]  /*1e70*/  IADD3 R60, P1, R60, R20, RZ ;  /* 0x000000143c3c7210 */ /* 0x000fe40007f3e0ff */
[----:B------:R-:W-:-:S03]  /*1e80*/  FFMA R12, R25, R23, R12 ;  /* 0x00000017190c7223 */ /* 0x000fc6000000000c */
[----:B------:R-:W-:Y:S01]  /*1e90*/  IMAD.X R13, R65, 0x1, R13, P1 ;  /* 0x00000001410d7824 */ /* 0x000fe200008e060d */
[C---:B------:R-:W-:Y:S02]  /*1ea0*/  LEA R14, P1, R60.reuse, R70, 0x1 ;  /* 0x000000463c0e7211 */ /* 0x040fe400078208ff */
[----:B------:R-:W-:Y:S02]  /*1eb0*/  F2FP.F16.F32.PACK_AB R12, RZ, R12 ;  /* 0x0000000cff0c723e */ /* 0x000fe400000000ff */
[----:B------:R-:W-:Y:S02]  /*1ec0*/  LEA.HI.X R15, R60, R71, R13, 0x1, P1 ;  /* 0x000000473c0f7211 */ /* 0x000fe400008f0c0d */
[----:B------:R-:W-:-:S05]  /*1ed0*/  PRMT R21, R12, 0x7610, R21 ;  /* 0x000076100c157816 */ /* 0x000fca0000000015 */
[----:B------:R0:W-:Y:S04]  /*1ee0*/  @P3 STG.E.U16 desc[UR36][R8.64+0x2], R21 ;  /* 0x0000021508003986 */ /* 0x0001e8000c101524 */
[----:B------:R-:W2:Y:S01]  /*1ef0*/  @P2 LDG.E.LTC128B.U16 R24, desc[UR36][R14.64] ;  /* 0x000000240e182981 */ /* 0x000ea2000c1e1520 */
[----:B------:R-:W-:Y:S01]  /*1f00*/  IADD3 R20, P1, R10, R20, RZ ;  /* 0x000000140a147210 */ /* 0x000fe20007f3e0ff */
[----:B------:R-:W-:Y:S01]  /*1f10*/  BSSY B1, `(.L_x_32) ;  /* 0x0000011000017945 */ /* 0x000fe20003800000 */
[C---:B------:R-:W-:Y:S02]  /*1f20*/  SHF.L.U64.HI R13, R66.reuse, 0x4, R67 ;  /* 0x00000004420d7819 */ /* 0x040fe40000010243 */
[----:B------:R-:W-:Y:S01]  /*1f30*/  ISETP.GT.AND P0, PT, R3, 0x8, P0 ;  /* 0x000000080300780c */ /* 0x000fe20000704270 */
[----:B0-----:R-:W-:Y:S01]  /*1f40*/  IMAD.X R21, R11, 0x1, R65, P1 ;  /* 0x000000010b157824 */ /* 0x001fe200008e0641 */
[----:B------:R-:W-:Y:S01]  /*1f50*/  LEA R12, P1, R66, R8, 0x4 ;  /* 0x00000008420c7211 */ /* 0x000fe200078220ff */
[----:B------:R-:W-:-:S04]  /*1f60*/  IMAD.WIDE.U32 R20, R57, R64, R20 ;  /* 0x0000004039147225 */ /* 0x000fc800078e0014 */
[----:B------:R-:W-:Y:S01]  /*1f70*/  IMAD.X R13, R13, 0x1, R9, P1 ;  /* 0x000000010d0d7824 */ /* 0x000fe200008e0609 */
[----:B------:R-:W-:Y:S01]  /*1f80*/  LEA R10, P3, R20, R70, 0x1 ;  /* 0x00000046140a7211 */ /* 0x000fe200078608ff */
[----:B------:R-:W-:-:S05]  /*1f90*/  IMAD.IADD R11, R63, 0x1, R21 ;  /* 0x000000013f0b7824 */ /* 0x000fca00078e0215 */
[----:B------:R-:W-:Y:S01]  /*1fa0*/  LEA.HI.X R11, R20, R71, R11, 0x1, P3 ;  /* 0x00000047140b7211 */ /* 0x000fe200018f0c0b */
[----:B--2---:R-:W-:-:S05]  /*1fb0*/  HADD2.F32 R5, -RZ, R24.H0_H0 ;  /* 0x20000018ff057230 */ /* 0x004fca0000004100 */
[----:B------:R-:W-:-:S04]  /*1fc0*/  FMUL R5, R5, R56 ;  /* 0x0000003805057220 */ /* 0x000fc80000400000 */
[----:B------:R-:W-:-:S05]  /*1fd0*/  FFMA R5, R26, R23, R5 ;  /* 0x000000171a057223 */ /* 0x000fca0000000005 */
[----:B------:R-:W-:-:S05]  /*1fe0*/  F2FP.F16.F32.PACK_AB R5, RZ, R5 ;  /* 0x00000005ff05723e */ /* 0x000fca00000000ff */
[----:B------:R0:W-:Y:S01]  /*1ff0*/  @P2 STG.E.U16 desc[UR36][R12.64], R5 ;  /* 0x000000050c002986 */ /* 0x0001e2000c101524 */
[----:B------:R-:W-:Y:S05]  /*2000*/  @!P0 BRA `(.L_x_33) ;  /* 0x0000000000048947 */ /* 0x000fea0003800000 */
[----:B------:R2:W5:Y:S02]  /*2010*/  LDG.E.LTC128B.U16 R24, desc[UR36][R10.64+0x2] ;  /* 0x000002240a187981 */ /* 0x000564000c1e1520 */
.L_x_33:
[----:B------:R-:W-:Y:S05]  /*2020*/  BSYNC B1 ;  /* 0x0000000000017941 */ /* 0x000fea0003800000 */
.L_x_32:
[----:B0----5:R-:W-:Y:S01]  /*2030*/  HADD2.F32 R5, -RZ, R24.H0_H0 ;  /* 0x20000018ff057230 */ /* 0x021fe20000004100 */
[----:B------:R-:W-:Y:S01]  /*2040*/  ISETP.GT.AND P1, PT, R4, 0x8, PT ;  /* 0x000000080400780c */ /* 0x000fe20003f24270 */
[----:B------:R-:W-:Y:S03]  /*2050*/  BSSY B1, `(.L_x_34) ;  /* 0x0000008000017945 */ /* 0x000fe60003800000 */
[----:B------:R-:W-:Y:S01]  /*2060*/  FMUL R14, R5, R56 ;  /* 0x00000038050e7220 */ /* 0x000fe20000400000 */
[----:B------:R-:W-:-:S03]  /*2070*/  ISETP.GT.AND P2, PT, R3, RZ, P1 ;  /* 0x000000ff0300720c */ /* 0x000fc60000f44270 */
[----:B------:R-:W-:-:S05]  /*2080*/  FFMA R14, R27, R23, R14 ;  /* 0x000000171b0e7223 */ /* 0x000fca000000000e */
[----:B------:R-:W-:-:S05]  /*2090*/  F2FP.F16.F32.PACK_AB R14, RZ, R14 ;  /* 0x0000000eff0e723e */ /* 0x000fca00000000ff */
[----:B------:R0:W-:Y:S01]  /*20a0*/  @P0 STG.E.U16 desc[UR36][R12.64+0x2], R14 ;  /* 0x0000020e0c000986 */ /* 0x0001e2000c101524 */
[----:B------:R-:W-:Y:S05]  /*20b0*/  @!P2 BRA `(.L_x_35) ;  /* 0x000000000004a947 */ /* 0x000fea0003800000 */
[----:B------:R3:W5:Y:S02]  /*20c0*/  LDG.E.LTC128B.U16 R24, desc[UR36][R6.64+0x10] ;  /* 0x0000102406187981 */ /* 0x000764000c1e1520 */
.L_x_35:
[----:B------:R-:W-:Y:S05]  /*20d0*/  BSYNC B1 ;  /* 0x0000000000017941 */ /* 0x000fea0003800000 */
.L_x_34:
[----:B-----5:R-:W-:Y:S01]  /*20e0*/  HADD2.F32 R5, -RZ, R24.H0_H0 ;  /* 0x20000018ff057230 */ /* 0x020fe20000004100 */
        /* <DEDUP_REMOVED lines=9> */
.L_x_37:
[----:B------:R-:W-:Y:S05]  /*2180*/  BSYNC B1 ;  /* 0x0000000000017941 */ /* 0x000fea0003800000 */
.L_x_36:
[----:B----45:R-:W-:Y:S01]  /*2190*/  HADD2.F32 R5, -RZ, R24.H0_H0 ;  /* 0x20000018ff057230 */ /* 0x030fe20000004100 */
[----:B------:R-:W-:Y:S01]  /*21a0*/  ISETP.GT.AND P1, PT, R3, 0x8, P1 ;  /* 0x000000080300780c */ /* 0x000fe20000f24270 */
[----:B------:R-:W-:Y:S03]  /*21b0*/  BSSY B1, `(.L_x_38) ;  /* 0x0000007000017945 */ /* 0x000fe60003800000 */
[----:B0-----:R-:W-:-:S04]  /*21c0*/  FMUL R14, R5, R56 ;  /* 0x00000038050e7220 */ /* 0x001fc80000400000 */
[----:B------:R-:W-:-:S05]  /*21d0*/  FFMA R14, R29, R23, R14 ;  /* 0x000000171d0e7223 */ /* 0x000fca000000000e */
[----:B------:R-:W-:-:S05]  /*21e0*/  F2FP.F16.F32.PACK_AB R14, RZ, R14 ;  /* 0x0000000eff0e723e */ /* 0x000fca00000000ff */
[----:B------:R0:W-:Y:S01]  /*21f0*/  @P3 STG.E.U16 desc[UR36][R8.64+0x12], R14 ;  /* 0x0000120e08003986 */ /* 0x0001e2000c101524 */
[----:B------:R-:W-:Y:S05]  /*2200*/  @!P1 BRA `(.L_x_39) ;  /* 0x0000000000049947 */ /* 0x000fea0003800000 */
[----:B------:R4:W5:Y:S02]  /*2210*/  LDG.E.LTC128B.U16 R24, desc[UR36][R10.64+0x10] ;  /* 0x000010240a187981 */ /* 0x000964000c1e1520 */
.L_x_39:
[----:B------:R-:W-:Y:S05]  /*2220*/  BSYNC B1 ;  /* 0x0000000000017941 */ /* 0x000fea0003800000 */
.L_x_38:
[----:B-----5:R-:W-:Y:S01]  /*2230*/  HADD2.F32 R5, -RZ, R24.H0_H0 ;  /* 0x20000018ff057230 */ /* 0x020fe20000004100 */
[----:B------:R-:W-:Y:S01]  /*2240*/  ISETP.GT.AND P0, PT, R3, 0x8, P0 ;  /* 0x000000080300780c */ /* 0x000fe20000704270 */
[----:B------:R-:W-:Y:S03]  /*2250*/  BSSY B1, `(.L_x_40) ;  /* 0x0000007000017945 */ /* 0x000fe60003800000 */
[----:B------:R-:W-:-:S04]  /*2260*/  FMUL R5, R5, R56 ;  /* 0x0000003805057220 */ /* 0x000fc80000400000 */
[----:B------:R-:W-:-:S05]  /*2270*/  FFMA R5, R30, R23, R5 ;  /* 0x000000171e057223 */ /* 0x000fca0000000005 */
[----:B------:R-:W-:-:S05]  /*2280*/  F2FP.F16.F32.PACK_AB R5, RZ, R5 ;  /* 0x00000005ff05723e */ /* 0x000fca00000000ff */
[----:B------:R0:W-:Y:S01]  /*2290*/  @P1 STG.E.U16 desc[UR36][R12.64+0x10], R5 ;  /* 0x000010050c001986 */ /* 0x0001e2000c101524 */
[----:B------:R-:W-:Y:S05]  /*22a0*/  @!P0 BRA `(.L_x_41) ;  /* 0x0000000000048947 */ /* 0x000fea0003800000 */
[----:B------:R0:W5:Y:S02]  /*22b0*/  LDG.E.LTC128B.U16 R24, desc[UR36][R10.64+0x12] ;  /* 0x000012240a187981 */ /* 0x000164000c1e1520 */
.L_x_41:
[----:B------:R-:W-:Y:S05]  /*22c0*/  BSYNC B1 ;  /* 0x0000000000017941 */ /* 0x000fea0003800000 */
.L_x_40:
        /* <DEDUP_REMOVED lines=10> */
.L_x_43:
[----:B------:R-:W-:Y:S05]  /*2370*/  BSYNC B1 ;  /* 0x0000000000017941 */ /* 0x000fea0003800000 */
.L_x_42:
        /* <DEDUP_REMOVED lines=10> */
.L_x_45:
[----:B------:R-:W-:Y:S05]  /*2420*/  BSYNC B1 ;  /* 0x0000000000017941 */ /* 0x000fea0003800000 */
.L_x_44:
[----:B0----5:R-:W-:Y:S01]  /*2430*/  HADD2.F32 R5, -RZ, R24.H0_H0 ;  /* 0x20000018ff057230 */ /* 0x021fe20000004100 */
        /* <DEDUP_REMOVED lines=8> */
.L_x_47:
[----:B------:R-:W-:Y:S05]  /*24c0*/  BSYNC B1 ;  /* 0x0000000000017941 */ /* 0x000fea0003800000 */
.L_x_46:
        /* <DEDUP_REMOVED lines=9> */
.L_x_49:
[----:B------:R-:W-:Y:S05]  /*2560*/  BSYNC B1 ;  /* 0x0000000000017941 */ /* 0x000fea0003800000 */
.L_x_48:
        /* <DEDUP_REMOVED lines=10> */
.L_x_51:
[----:B------:R-:W-:Y:S05]  /*2610*/  BSYNC B1 ;  /* 0x0000000000017941 */ /* 0x000fea0003800000 */
.L_x_50:
        /* <DEDUP_REMOVED lines=10> */
.L_x_53:
[----:B------:R-:W-:Y:S05]  /*26c0*/  BSYNC B1 ;  /* 0x0000000000017941 */ /* 0x000fea0003800000 */
.L_x_52:
        /* <DEDUP_REMOVED lines=9> */
.L_x_55:
[----:B------:R-:W-:Y:S05]  /*2760*/  BSYNC B1 ;  /* 0x0000000000017941 */ /* 0x000fea0003800000 */
.L_x_54:
        /* <DEDUP_REMOVED lines=9> */
.L_x_57:
[----:B------:R-:W-:Y:S05]  /*2800*/  BSYNC B1 ;  /* 0x0000000000017941 */ /* 0x000fea0003800000 */
.L_x_56:
        /* <DEDUP_REMOVED lines=10> */
.L_x_59:
[----:B------:R-:W-:Y:S05]  /*28b0*/  BSYNC B1 ;  /* 0x0000000000017941 */ /* 0x000fea0003800000 */
.L_x_58:
        /* <DEDUP_REMOVED lines=10> */
.L_x_61:
[----:B------:R-:W-:Y:S05]  /*2960*/  BSYNC B1 ;  /* 0x0000000000017941 */ /* 0x000fea0003800000 */
.L_x_60:
        /* <DEDUP_REMOVED lines=9> */
.L_x_63:
[----:B------:R-:W-:Y:S05]  /*2a00*/  BSYNC B1 ;  /* 0x0000000000017941 */ /* 0x000fea0003800000 */
.L_x_62:
        /* <DEDUP_REMOVED lines=9> */
.L_x_65:
[----:B------:R-:W-:Y:S05]  /*2aa0*/  BSYNC B1 ;  /* 0x0000000000017941 */ /* 0x000fea0003800000 */
.L_x_64:
        /* <DEDUP_REMOVED lines=10> */
.L_x_67:
[----:B------:R-:W-:Y:S05]  /*2b50*/  BSYNC B1 ;  /* 0x0000000000017941 */ /* 0x000fea0003800000 */
.L_x_66:
        /* <DEDUP_REMOVED lines=10> */
.L_x_69:
[----:B------:R-:W-:Y:S05]  /*2c00*/  BSYNC B1 ;  /* 0x0000000000017941 */ /* 0x000fea0003800000 */
.L_x_68:
        /* <DEDUP_REMOVED lines=9> */
.L_x_71:
[----:B------:R-:W-:Y:S05]  /*2ca0*/  BSYNC B1 ;  /* 0x0000000000017941 */ /* 0x000fea0003800000 */
.L_x_70:
        /* <DEDUP_REMOVED lines=9> */
.L_x_73:
[----:B------:R-:W-:Y:S05]  /*2d40*/  BSYNC B1 ;  /* 0x0000000000017941 */ /* 0x000fea0003800000 */
.L_x_72:
        /* <DEDUP_REMOVED lines=10> */
.L_x_75:
[----:B------:R-:W-:Y:S05]  /*2df0*/  BSYNC B1 ;  /* 0x0000000000017941 */ /* 0x000fea0003800000 */
.L_x_74:
        /* <DEDUP_REMOVED lines=10> */
.L_x_77:
[----:B------:R-:W-:Y:S05]  /*2ea0*/  BSYNC B1 ;  /* 0x0000000000017941 */ /* 0x000fea0003800000 */
.L_x_76:
        /* <DEDUP_REMOVED lines=9> */
.L_x_79:
[----:B------:R-:W-:Y:S05]  /*2f40*/  BSYNC B1 ;  /* 0x0000000000017941 */ /* 0x000fea0003800000 */
.L_x_78:
        /* <DEDUP_REMOVED lines=9> */
.L_x_81:
[----:B------:R-:W-:Y:S05]  /*2fe0*/  BSYNC B1 ;  /* 0x0000000000017941 */ /* 0x000fea0003800000 */
.L_x_80:
        /* <DEDUP_REMOVED lines=10> */
.L_x_83:
[----:B------:R-:W-:Y:S05]  /*3090*/  BSYNC B1 ;  /* 0x0000000000017941 */ /* 0x000fea0003800000 */
.L_x_82:
[----:B-----5:R-:W-:Y:S01]  /*30a0*/  HADD2.F32 R5, -RZ, R24.H0_H0 ;  /* 0x20000018ff057230 */ /* 0x020fe20000004100 */
[----:B------:R-:W-:Y:S01]  /*30b0*/  ISETP.GT.AND P0, PT, R4, 0x39, PT ;  /* 0x000000390400780c */ /* 0x000fe20003f04270 */
[----:B------:R-:W-:Y:S01]  /*30c0*/  @P2 IMAD.MOV.U32 R4, RZ, RZ, R8 ;  /* 0x000000ffff042224 */ /* 0x000fe200078e0008 */
[----:B------:R-:W-:Y:S02]  /*30d0*/  BSSY B1, `(.L_x_84) ;  /* 0x000000a000017945 */ /* 0x000fe40003800000 */
[----:B------:R-:W-:Y:S01]  /*30e0*/  FMUL R5, R5, R56 ;  /* 0x0000003805057220 */ /* 0x000fe20000400000 */
[----:B------:R-:W-:-:S03]  /*30f0*/  ISETP.GT.AND P3, PT, R3, RZ, P0 ;  /* 0x000000ff0300720c */ /* 0x000fc60000764270 */
[----:B------:R-:W-:-:S05]  /*3100*/  FFMA R5, R52, R23, R5 ;  /* 0x0000001734057223 */ /* 0x000fca0000000005 */
[----:B------:R-:W-:-:S04]  /*3110*/  F2FP.F16.F32.PACK_AB R5, RZ, R5 ;  /* 0x00000005ff05723e */ /* 0x000fc800000000ff */
[----:B0-----:R-:W-:Y:S01]  /*3120*/  PRMT R14, R5, 0x7610, R14 ;  /* 0x00007610050e7816 */ /* 0x001fe2000000000e */
[----:B------:R-:W-:-:S05]  /*3130*/  @P2 IMAD.MOV.U32 R5, RZ, RZ, R9 ;  /* 0x000000ffff052224 */ /* 0x000fca00078e0009 */
[----:B------:R0:W-:Y:S01]  /*3140*/  @P2 STG.E.U16 desc[UR36][R4.64+0x70], R14 ;  /* 0x0000700e04002986 */ /* 0x0001e2000c101524 */
[----:B------:R-:W-:Y:S05]  /*3150*/  @!P3 BRA `(.L_x_85) ;  /* 0x000000000004b947 */ /* 0x000fea0003800000 */
[----:B------:R0:W5:Y:S02]  /*3160*/  LDG.E.LTC128B.U16 R24, desc[UR36][R6.64+0x72] ;  /* 0x0000722406187981 */ /* 0x000164000c1e1520 */
.L_x_85:
[----:B------:R-:W-:Y:S05]  /*3170*/  BSYNC B1 ;  /* 0x0000000000017941 */ /* 0x000fea0003800000 */
.L_x_84:
        /* <DEDUP_REMOVED lines=9> */
.L_x_87:
[----:B------:R-:W-:Y:S05]  /*3210*/  BSYNC B1 ;  /* 0x0000000000017941 */ /* 0x000fea0003800000 */
.L_x_86:
[----:B-----5:R-:W-:Y:S01]  /*3220*/  HADD2.F32 R5, -RZ, R24.H0_H0 ;  /* 0x20000018ff057230 */ /* 0x020fe20000004100 */
[----:B------:R-:W-:Y:S01]  /*3230*/  ISETP.GT.AND P0, PT, R3, 0x8, P0 ;  /* 0x000000080300780c */ /* 0x000fe20000704270 */
[----:B0-----:R-:W-:Y:S01]  /*3240*/  @P1 IMAD.MOV.U32 R4, RZ, RZ, R12 ;  /* 0x000000ffff041224 */ /* 0x001fe200078e000c */
[----:B------:R-:W-:Y:S02]  /*3250*/  BSSY B1, `(.L_x_88) ;  /* 0x0000009000017945 */ /* 0x000fe40003800000 */
[----:B------:R-:W-:-:S04]  /*3260*/  FMUL R5, R5, R56 ;  /* 0x0000003805057220 */ /* 0x000fc80000400000 */
[----:B------:R-:W-:-:S05]  /*3270*/  FFMA R5, R54, R23, R5 ;  /* 0x0000001736057223 */ /* 0x000fca0000000005 */
[----:B------:R-:W-:-:S04]  /*3280*/  F2FP.F16.F32.PACK_AB R5, RZ, R5 ;  /* 0x00000005ff05723e */ /* 0x000fc800000000ff */
[----:B-1-3--:R-:W-:Y:S01]  /*3290*/  PRMT R6, R5, 0x7610, R6 ;  /* 0x0000761005067816 */ /* 0x00afe20000000006 */
[----:B------:R-:W-:-:S05]  /*32a0*/  @P1 IMAD.MOV.U32 R5, RZ, RZ, R13 ;  /* 0x000000ffff051224 */ /* 0x000fca00078e000d */
[----:B------:R0:W-:Y:S01]  /*32b0*/  @P1 STG.E.U16 desc[UR36][R4.64+0x70], R6 ;  /* 0x0000700604001986 */ /* 0x0001e2000c101524 */
[----:B------:R-:W-:Y:S05]  /*32c0*/  @!P0 BRA `(.L_x_89) ;  /* 0x0000000000048947 */ /* 0x000fea0003800000 */
[----:B------:R1:W5:Y:S02]  /*32d0*/  LDG.E.LTC128B.U16 R24, desc[UR36][R10.64+0x72] ;  /* 0x000072240a187981 */ /* 0x000364000c1e1520 */
.L_x_89:
[----:B------:R-:W-:Y:S05]  /*32e0*/  BSYNC B1 ;  /* 0x0000000000017941 */ /* 0x000fea0003800000 */
.L_x_88:
[----:B------:R-:W-:Y:S05]  /*32f0*/  @!P0 BRA `(.L_x_90) ;  /* 0x0000000800a88947 */ /* 0x000fea0003800000 */
[----:B-----5:R-:W-:-:S05]  /*3300*/  HADD2.F32 R3, -RZ, R24.H0_H0 ;  /* 0x20000018ff037230 */ /* 0x020fca0000004100 */
[----:B0-----:R-:W-:-:S04]  /*3310*/  FMUL R4, R3, R56 ;  /* 0x0000003803047220 */ /* 0x001fc80000400000 */
[----:B------:R-:W-:-:S05]  /*3320*/  FFMA R4, R55, R23, R4 ;  /* 0x0000001737047223 */ /* 0x000fca0000000004 */
[----:B------:R-:W-:-:S05]  /*3330*/  F2FP.F16.F32.PACK_AB R4, RZ, R4 ;  /* 0x00000004ff04723e */ /* 0x000fca00000000ff */
[----:B------:R3:W-:Y:S01]  /*3340*/  STG.E.U16 desc[UR36][R12.64+0x72], R4 ;  /* 0x000072040c007986 */ /* 0x0007e2000c101524 */
[----:B------:R-:W-:Y:S05]  /*3350*/  BRA `(.L_x_90) ;  /* 0x0000000800907947 */ /* 0x000fea0003800000 */
.L_x_29:
[----:B------:R-:W-:Y:S01]  /*3360*/  ISETP.GT.AND P0, PT, R4, 0x1, PT ;  /* 0x000000010400780c */ /* 0x000fe20003f04270 */
[----:B------:R-:W-:Y:S01]  /*3370*/  ULDC.64 UR4, c[0x0][0x5c0] ;  /* 0x0001700000047ab9 */ /* 0x000fe20000000a00 */
[-C--:B------:R-:W-:Y:S01]  /*3380*/  FMUL R24, R24, R23.reuse ;  /* 0x0000001718187220 */ /* 0x080fe20000400000 */
[-C--:B------:R-:W-:Y:S01]  /*3390*/  FMUL R25, R25, R23.reuse ;  /* 0x0000001719197220 */ /* 0x080fe20000400000 */
[----:B------:R-:W-:Y:S01]  /*33a0*/  ISETP.GT.AND P3, PT, R3, RZ, P0 ;  /* 0x000000ff0300720c */ /* 0x000fe20000764270 */
[-C--:B------:R-:W-:Y:S01]  /*33b0*/  FMUL R26, R26, R23.reuse ;  /* 0x000000171a1a7220 */ /* 0x080fe20000400000 */
[----:B------:R-:W-:Y:S01]  /*33c0*/  LEA R6, P4, R58, UR4, 0x1 ;  /* 0x000000043a067c11 */ /* 0x000fe2000f8808ff */
[-C--:B------:R-:W-:Y:S01]  /*33d0*/  FMUL R27, R27, R23.reuse ;  /* 0x000000171b1b7220 */ /* 0x080fe20000400000 */
[----:B------:R-:W-:Y:S01]  /*33e0*/  F2FP.F16.F32.PACK_AB R24, RZ, R24 ;  /* 0x00000018ff18723e */ /* 0x000fe200000000ff */
[-C--:B------:R-:W-:Y:S01]  /*33f0*/  FMUL R28, R28, R23.reuse ;  /* 0x000000171c1c7220 */ /* 0x080fe20000400000 */
[----:B------:R-:W-:Y:S01]  /*3400*/  LEA.HI.X R7, R58, UR5, R75, 0x1, P4 ;  /* 0x000000053a077c11 */ /* 0x000fe2000a0f0c4b */
[----:B------:R-:W-:Y:S01]  /*3410*/  FMUL R29, R29, R23 ;  /* 0x000000171d1d7220 */ /* 0x000fe20000400000 */
[----:B------:R-:W-:Y:S01]  /*3420*/  F2FP.F16.F32.PACK_AB R25, RZ, R25 ;  /* 0x00000019ff19723e */ /* 0x000fe200000000ff */
[-C--:B------:R-:W-:Y:S01]  /*3430*/  FMUL R30, R30, R23.reuse ;  /* 0x000000171e1e7220 */ /* 0x080fe20000400000 */
[----:B------:R-:W-:Y:S01]  /*3440*/  SHF.L.U64.HI R67, R66, 0x4, R67 ;  /* 0x0000000442437819 */ /* 0x000fe20000010243 */
[----:B------:R-:W-:Y:S01]  /*3450*/  @P1 STG.E.U16 desc[UR36][R6.64], R24 ;  /* 0x0000001806001986 */ /* 0x000fe2000c101524 */
[----:B------:R-:W-:Y:S01]  /*3460*/  ISETP.GT.AND P1, PT, R4, 0x8, PT ;  /* 0x000000080400780c */ /* 0x000fe20003f24270 */
[-C--:B------:R-:W-:Y:S01]  /*3470*/  FMUL R31, R31, R23.reuse ;  /* 0x000000171f1f7220 */ /* 0x080fe20000400000 */
[C---:B------:R-:W-:Y:S01]  /*3480*/  ISETP.GT.AND P4, PT, R3.reuse, 0x8, P0 ;  /* 0x000000080300780c */ /* 0x040fe20000784270 */
[----:B------:R-:W-:Y:S01]  /*3490*/  @P3 STG.E.U16 desc[UR36][R6.64+0x2], R25 ;  /* 0x0000021906003986 */ /* 0x000fe2000c101524 */
[----:B------:R-:W-:Y:S01]  /*34a0*/  LEA R8, P3, R66, R6, 0x4 ;  /* 0x0000000642087211 */ /* 0x000fe200078620ff */
[-C--:B------:R-:W-:Y:S01]  /*34b0*/  FMUL R32, R32, R23.reuse ;  /* 0x0000001720207220 */ /* 0x080fe20000400000 */
[----:B------:R-:W-:Y:S01]  /*34c0*/  ISETP.GT.AND P2, PT, R3, 0x8, P2 ;  /* 0x000000080300780c */ /* 0x000fe20001744270 */
[-C--:B------:R-:W-:Y:S01]  /*34d0*/  FMUL R33, R33, R23.reuse ;  /* 0x0000001721217220 */ /* 0x080fe20000400000 */
[----:B------:R-:W-:Y:S01]  /*34e0*/  ISETP.GT.AND P0, PT, R4, 0x9, PT ;  /* 0x000000090400780c */ /* 0x000fe20003f04270 */
[----:B------:R-:W-:Y:S01]  /*34f0*/  IMAD.X R9, R67, 0x1, R7, P3 ;  /* 0x0000000143097824 */ /* 0x000fe200018e0607 */
[C---:B------:R-:W-:Y:S01]  /*3500*/  ISETP.GT.AND P5, PT, R3.reuse, RZ, P1 ;  /* 0x000000ff0300720c */ /* 0x040fe20000fa4270 */
[-C--:B------:R-:W-:Y:S01]  /*3510*/  FMUL R34, R34, R23.reuse ;  /* 0x0000001722227220 */ /* 0x080fe20000400000 */
[----:B------:R-:W-:Y:S01]  /*3520*/  ISETP.GT.AND P3, PT, R3, RZ, P0 ;  /* 0x000000ff0300720c */ /* 0x000fe20000764270 */
[-C--:B------:R-:W-:Y:S01]  /*3530*/  FMUL R35, R35, R23.reuse ;  /* 0x0000001723237220 */ /* 0x080fe20000400000 */
[----:B------:R-:W-:Y:S01]  /*3540*/  F2FP.F16.F32.PACK_AB R26, RZ, R26 ;  /* 0x0000001aff1a723e */ /* 0x000fe200000000ff */
[----:B------:R-:W-:Y:S01]  /*3550*/  FMUL R36, R36, R23 ;  /* 0x0000001724247220 */ /* 0x000fe20000400000 */
[----:B------:R-:W-:Y:S01]  /*3560*/  F2FP.F16.F32.PACK_AB R27, RZ, R27 ;  /* 0x0000001bff1b723e */ /* 0x000fe200000000ff */
[----:B------:R-:W-:Y:S01]  /*3570*/  FMUL R37, R37, R23 ;  /* 0x0000001725257220 */ /* 0x000fe20000400000 */
[----:B------:R-:W-:Y:S01]  /*3580*/  F2FP.F16.F32.PACK_AB R28, RZ, R28 ;  /* 0x0000001cff1c723e */ /* 0x000fe200000000ff */
[----:B------:R-:W-:Y:S01]  /*3590*/  @P2 STG.E.U16 desc[UR36][R8.64], R26 ;  /* 0x0000001a08002986 */ /* 0x000fe2000c101524 */
[----:B------:R-:W-:Y:S01]  /*35a0*/  F2FP.F16.F32.PACK_AB R29, RZ, R29 ;  /* 0x0000001dff1d723e */ /* 0x000fe200000000ff */
[-C--:B------:R-:W-:Y:S01]  /*35b0*/  FMUL R38, R38, R23.reuse ;  /* 0x0000001726267220 */ /* 0x080fe20000400000 */
[----:B------:R-:W-:Y:S01]  /*35c0*/  ISETP.GT.AND P2, PT, R3, 0x8, P1 ;  /* 0x000000080300780c */ /* 0x000fe20000f44270 */
[----:B------:R-:W-:Y:S01]  /*35d0*/  @P4 STG.E.U16 desc[UR36][R8.64+0x2], R27 ;  /* 0x0000021b08004986 */ /* 0x000fe2000c101524 */
[----:B------:R-:W-:Y:S01]  /*35e0*/  ISETP.GT.AND P1, PT, R4, 0x10, PT ;  /* 0x000000100400780c */ /* 0x000fe20003f24270 */
[-C--:B------:R-:W-:Y:S01]  /*35f0*/  FMUL R39, R39, R23.reuse ;  /* 0x0000001727277220 */ /* 0x080fe20000400000 */
[----:B------:R-:W-:Y:S01]  /*3600*/  F2FP.F16.F32.PACK_AB R30, RZ, R30 ;  /* 0x0000001eff1e723e */ /* 0x000fe200000000ff */
[----:B------:R-:W-:Y:S01]  /*3610*/  @P5 STG.E.U16 desc[UR36][R6.64+0x10], R28 ;  /* 0x0000101c06005986 */ /* 0x000fe2000c101524 */
[C---:B------:R-:W-:Y:S01]  /*3620*/  ISETP.GT.AND P4, PT, R3.reuse, RZ, P1 ;  /* 0x000000ff0300720c */ /* 0x040fe20000f84270 */
[----:B------:R-:W-:Y:S01]  /*3630*/  FMUL R40, R40, R23 ;  /* 0x0000001728287220 */ /* 0x000fe20000400000 */
[----:B------:R-:W-:Y:S01]  /*3640*/  F2FP.F16.F32.PACK_AB R31, RZ, R31 ;  /* 0x0000001fff1f723e */ /* 0x000fe200000000ff */
[----:B------:R-:W-:Y:S01]  /*3650*/  @P3 STG.E.U16 desc[UR36][R6.64+0x12], R29 ;  /* 0x0000121d06003986 */ /* 0x000fe2000c101524 */
[----:B------:R-:W-:Y:S01]  /*3660*/  ISETP.GT.AND P3, PT, R3, 0x8, P0 ;  /* 0x000000080300780c */ /* 0x000fe20000764270 */
[-C--:B------:R-:W-:Y:S01]  /*3670*/  FMUL R41, R41, R23.reuse ;  /* 0x0000001729297220 */ /* 0x080fe20000400000 */
[----:B------:R-:W-:Y:S01]  /*3680*/  ISETP.GT.AND P0, PT, R4, 0x11, PT ;  /* 0x000000110400780c */ /* 0x000fe20003f04270 */
[----:B------:R-:W-:Y:S01]  /*3690*/  @P2 STG.E.U16 desc[UR36][R8.64+0x10], R30 ;  /* 0x0000101e08002986 */ /* 0x000fe2000c101524 */
[----:B------:R-:W-:Y:S01]  /*36a0*/  F2FP.F16.F32.PACK_AB R32, RZ, R32 ;  /* 0x00000020ff20723e */ /* 0x000fe200000000ff */
[-C--:B------:R-:W-:Y:S01]  /*36b0*/  FMUL R42, R42, R23.reuse ;  /* 0x000000172a2a7220 */ /* 0x080fe20000400000 */
[----:B------:R-:W-:Y:S01]  /*36c0*/  ISETP.GT.AND P5, PT, R3, RZ, P0 ;  /* 0x000000ff0300720c */ /* 0x000fe200007a4270 */
[-C--:B------:R-:W-:Y:S01]  /*36d0*/  FMUL R43, R43, R23.reuse ;  /* 0x000000172b2b7220 */ /* 0x080fe20000400000 */
[----:B------:R-:W-:Y:S01]  /*36e0*/  ISETP.GT.AND P2, PT, R3, 0x8, P1 ;  /* 0x000000080300780c */ /* 0x000fe20000f44270 */
[-C--:B------:R-:W-:Y:S01]  /*36f0*/  FMUL R44, R44, R23.reuse ;  /* 0x000000172c2c7220 */ /* 0x080fe20000400000 */
[----:B------:R-:W-:Y:S01]  /*3700*/  ISETP.GT.AND P1, PT, R4, 0x18, PT ;  /* 0x000000180400780c */ /* 0x000fe20003f24270 */
[----:B------:R-:W-:Y:S01]  /*3710*/  FMUL R45, R45, R23 ;  /* 0x000000172d2d7220 */ /* 0x000fe20000400000 */
[----:B------:R-:W-:Y:S01]  /*3720*/  F2FP.F16.F32.PACK_AB R33, RZ, R33 ;  /* 0x00000021ff21723e */ /* 0x000fe200000000ff */
[----:B------:R-:W-:Y:S01]  /*3730*/  @P3 STG.E.U16 desc[UR36][R8.64+0x12], R31 ;  /* 0x0000121f08003986 */ /* 0x000fe2000c101524 */
[C---:B------:R-:W-:Y:S01]  /*3740*/  ISETP.GT.AND P3, PT, R3.reuse, 0x8, P0 ;  /* 0x000000080300780c */ /* 0x040fe20000764270 */
[-C--:B------:R-:W-:Y:S01]  /*3750*/  FMUL R46, R46, R23.reuse ;  /* 0x000000172e2e7220 */ /* 0x080fe20000400000 */
[----:B------:R-:W-:Y:S01]  /*3760*/  ISETP.GT.AND P0, PT, R4, 0x19, PT ;  /* 0x000000190400780c */ /* 0x000fe20003f04270 */
[----:B------:R-:W-:Y:S01]  /*3770*/  @P4 STG.E.U16 desc[UR36][R6.64+0x20], R32 ;  /* 0x0000202006004986 */ /* 0x000fe2000c101524 */
[----:B------:R-:W-:Y:S01]  /*3780*/  ISETP.GT.AND P4, PT, R3, RZ, P1 ;  /* 0x000000ff0300720c */ /* 0x000fe20000f84270 */
[-C--:B------:R-:W-:Y:S01]  /*3790*/  FMUL R47, R47, R23.reuse ;  /* 0x000000172f2f7220 */ /* 0x080fe20000400000 */
[----:B------:R-:W-:Y:S01]  /*37a0*/  F2FP.F16.F32.PACK_AB R34, RZ, R34 ;  /* 0x00000022ff22723e */ /* 0x000fe200000000ff */
[----:B------:R-:W-:Y:S01]  /*37b0*/  @P5 STG.E.U16 desc[UR36][R6.64+0x22], R33 ;  /* 0x0000222106005986 */ /* 0x000fe2000c101524 */
[----:B------:R-:W-:Y:S01]  /*37c0*/  ISETP.GT.AND P5, PT, R3, RZ, P0 ;  /* 0x000000ff0300720c */ /* 0x000fe200007a4270 */
[----:B------:R-:W-:Y:S01]  /*37d0*/  FMUL R48, R48, R23 ;  /* 0x0000001730307220 */ /* 0x000fe20000400000 */
[----:B------:R-:W-:Y:S01]  /*37e0*/  F2FP.F16.F32.PACK_AB R35, RZ, R35 ;  /* 0x00000023ff23723e */ /* 0x000fe200000000ff */
[----:B------:R-:W-:Y:S01]  /*37f0*/  @P2 STG.E.U16 desc[UR36][R8.64+0x20], R34 ;  /* 0x0000202208002986 */ /* 0x000fe2000c101524 */
[----:B------:R-:W-:Y:S01]  /*3800*/  F2FP.F16.F32.PACK_AB R36, RZ, R36 ;  /* 0x00000024ff24723e */ /* 0x000fe200000000ff */
[-C--:B------:R-:W-:Y:S01]  /*3810*/  FMUL R49, R49, R23.reuse ;  /* 0x0000001731317220 */ /* 0x080fe20000400000 */
[C---:B------:R-:W-:Y:S01]  /*3820*/  ISETP.GT.AND P2, PT, R3.reuse, 0x8, P1 ;  /* 0x000000080300780c */ /* 0x040fe20000f44270 */
[----:B------:R-:W-:Y:S01]  /*3830*/  @P3 STG.E.U16 desc[UR36][R8.64+0x22], R35 ;  /* 0x0000222308003986 */ /* 0x000fe2000c101524 */
[----:B------:R-:W-:Y:S01]  /*3840*/  ISETP.GT.AND P1, PT, R4, 0x20, PT ;  /* 0x000000200400780c */ /* 0x000fe20003f24270 */
[----:B------:R-:W-:Y:S01]  /*3850*/  FMUL R50, R50, R23 ;  /* 0x0000001732327220 */ /* 0x000fe20000400000 */
[----:B------:R-:W-:Y:S01]  /*3860*/  F2FP.F16.F32.PACK_AB R37, RZ, R37 ;  /* 0x00000025ff25723e */ /* 0x000fe200000000ff */
[----:B------:R-:W-:Y:S01]  /*3870*/  @P4 STG.E.U16 desc[UR36][R6.64+0x30], R36 ;  /* 0x0000302406004986 */ /* 0x000fe2000c101524 */
[----:B------:R-:W-:Y:S01]  /*3880*/  ISETP.GT.AND P3, PT, R3, 0x8, P0 ;  /* 0x000000080300780c */ /* 0x000fe20000764270 */
[-C--:B------:R-:W-:Y:S01]  /*3890*/  FMUL R51, R51, R23.reuse ;  /* 0x0000001733337220 */ /* 0x080fe20000400000 */
[----:B------:R-:W-:Y:S01]  /*38a0*/  ISETP.GT.AND P0, PT, R4, 0x21, PT ;  /* 0x000000210400780c */ /* 0x000fe20003f04270 */
[----:B------:R-:W-:Y:S01]  /*38b0*/  @P5 STG.E.U16 desc[UR36][R6.64+0x32], R37 ;  /* 0x0000322506005986 */ /* 0x000fe2000c101524 */
        /* <DEDUP_REMOVED lines=10> */
[----:B------:R-:W-:-:S02]  /*3960*/  F2FP.F16.F32.PACK_AB R41, RZ, R41 ;  /* 0x00000029ff29723e */ /* 0x000fc400000000ff */
[C---:B------:R-:W-:Y:S01]  /*3970*/  ISETP.GT.AND P1, PT, R3.reuse, 0x8, P1 ;  /* 0x000000080300780c */ /* 0x040fe20000f24270 */
[----:B------:R-:W-:Y:S01]  /*3980*/  @P3 STG.E.U16 desc[UR36][R8.64+0x32], R39 ;  /* 0x0000322708003986 */ /* 0x000fe2000c101524 */
[C---:B------:R-:W-:Y:S02]  /*3990*/  ISETP.GT.AND P2, PT, R3.reuse, 0x8, P0 ;  /* 0x000000080300780c */ /* 0x040fe40000744270 */
[C---:B------:R-:W-:Y:S01]  /*39a0*/  ISETP.GT.AND P0, PT, R4.reuse, 0x29, PT ;  /* 0x000000290400780c */ /* 0x040fe20003f04270 */
[----:B------:R-:W-:Y:S01]  /*39b0*/  @P4 STG.E.U16 desc[UR36][R6.64+0x40], R40 ;  /* 0x0000402806004986 */ /* 0x000fe2000c101524 */
[----:B------:R-:W-:Y:S02]  /*39c0*/  ISETP.GT.AND P4, PT, R4, 0x28, PT ;  /* 0x000000280400780c */ /* 0x000fe40003f84270 */
[----:B------:R-:W-:Y:S01]  /*39d0*/  F2FP.F16.F32.PACK_AB R42, RZ, R42 ;  /* 0x0000002aff2a723e */ /* 0x000fe200000000ff */
[----:B------:R-:W-:Y:S01]  /*39e0*/  @P5 STG.E.U16 desc[UR36][R6.64+0x42], R41 ;  /* 0x0000422906005986 */ /* 0x000fe2000c101524 */
[----:B------:R-:W-:-:S02]  /*39f0*/  ISETP.GT.AND P5, PT, R3, RZ, P4 ;  /* 0x000000ff0300720c */ /* 0x000fc400027a4270 */
[C---:B------:R-:W-:Y:S01]  /*3a00*/  ISETP.GT.AND P3, PT, R3.reuse, RZ, P0 ;  /* 0x000000ff0300720c */ /* 0x040fe20000764270 */
[----:B------:R-:W-:Y:S01]  /*3a10*/  @P1 STG.E.U16 desc[UR36][R8.64+0x40], R42 ;  /* 0x0000402a08001986 */ /* 0x000fe2000c101524 */
[----:B------:R-:W-:Y:S02]  /*3a20*/  F2FP.F16.F32.PACK_AB R43, RZ, R43 ;  /* 0x0000002bff2b723e */ /* 0x000fe400000000ff */
[----:B------:R-:W-:Y:S02]  /*3a30*/  F2FP.F16.F32.PACK_AB R44, RZ, R44 ;  /* 0x0000002cff2c723e */ /* 0x000fe400000000ff */
[C---:B------:R-:W-:Y:S01]  /*3a40*/  ISETP.GT.AND P4, PT, R3.reuse, 0x8, P4 ;  /* 0x000000080300780c */ /* 0x040fe20002784270 */
[----:B------:R-:W-:Y:S01]  /*3a50*/  @P2 STG.E.U16 desc[UR36][R8.64+0x42], R43 ;  /* 0x0000422b08002986 */ /* 0x000fe2000c101524 */
[----:B------:R-:W-:Y:S02]  /*3a60*/  F2FP.F16.F32.PACK_AB R45, RZ, R45 ;  /* 0x0000002dff2d723e */ /* 0x000fe400000000ff */
[----:B------:R-:W-:Y:S01]  /*3a70*/  ISETP.GT.AND P2, PT, R4, 0x31, PT ;  /* 0x000000310400780c */ /* 0x000fe20003f44270 */
[----:B------:R-:W-:Y:S01]  /*3a80*/  @P5 STG.E.U16 desc[UR36][R6.64+0x50], R44 ;  /* 0x0000502c06005986 */ /* 0x000fe2000c101524 */
[----:B------:R-:W-:-:S02]  /*3a90*/  ISETP.GT.AND P5, PT, R3, 0x8, P0 ;  /* 0x000000080300780c */ /* 0x000fc400007a4270 */
[C---:B------:R-:W-:Y:S01]  /*3aa0*/  ISETP.GT.AND P1, PT, R4.reuse, 0x38, PT ;  /* 0x000000380400780c */ /* 0x040fe20003f24270 */
[----:B------:R-:W-:Y:S01]  /*3ab0*/  @P3 STG.E.U16 desc[UR36][R6.64+0x52], R45 ;  /* 0x0000522d06003986 */ /* 0x000fe2000c101524 */
[C---:B------:R-:W-:Y:S02]  /*3ac0*/  ISETP.GT.AND P3, PT, R4.reuse, 0x30, PT ;  /* 0x000000300400780c */ /* 0x040fe40003f64270 */
[----:B------:R-:W-:Y:S01]  /*3ad0*/  ISETP.GT.AND P0, PT, R4, 0x39, PT ;  /* 0x000000390400780c */ /* 0x000fe20003f04270 */
[----:B------:R-:W-:Y:S01]  /*3ae0*/  @P4 IMAD.MOV.U32 R4, RZ, RZ, R8 ;  /* 0x000000ffff044224 */ /* 0x000fe200078e0008 */
[----:B------:R-:W-:Y:S01]  /*3af0*/  F2FP.F16.F32.PACK_AB R46, RZ, R46 ;  /* 0x0000002eff2e723e */ /* 0x000fe200000000ff */
[----:B------:R-:W-:Y:S01]  /*3b00*/  @P4 IMAD.MOV.U32 R5, RZ, RZ, R9 ;  /* 0x000000ffff054224 */ /* 0x000fe200078e0009 */
[----:B------:R-:W-:Y:S02]  /*3b10*/  F2FP.F16.F32.PACK_AB R47, RZ, R47 ;  /* 0x0000002fff2f723e */ /* 0x000fe400000000ff */
[----:B------:R-:W-:-:S02]  /*3b20*/  F2FP.F16.F32.PACK_AB R48, RZ, R48 ;  /* 0x00000030ff30723e */ /* 0x000fc400000000ff */
[----:B------:R0:W-:Y:S01]  /*3b30*/  @P4 STG.E.U16 desc[UR36][R4.64+0x50], R46 ;  /* 0x0000502e04004986 */ /* 0x0001e2000c101524 */
[C---:B------:R-:W-:Y:S02]  /*3b40*/  ISETP.GT.AND P4, PT, R3.reuse, RZ, P2 ;  /* 0x000000ff0300720c */ /* 0x040fe40001784270 */
[----:B------:R-:W-:Y:S02]  /*3b50*/  F2FP.F16.F32.PACK_AB R49, RZ, R49 ;  /* 0x00000031ff31723e */ /* 0x000fe400000000ff */
[----:B------:R-:W-:Y:S02]  /*3b60*/  ISETP.GT.AND P2, PT, R3, 0x8, P2 ;  /* 0x000000080300780c */ /* 0x000fe40001744270 */
[----:B------:R-:W-:Y:S02]  /*3b70*/  F2FP.F16.F32.PACK_AB R50, RZ, R50 ;  /* 0x00000032ff32723e */ /* 0x000fe400000000ff */
[----:B------:R-:W-:Y:S02]  /*3b80*/  F2FP.F16.F32.PACK_AB R51, RZ, R51 ;  /* 0x00000033ff33723e */ /* 0x000fe400000000ff */
[----:B------:R-:W-:Y:S01]  /*3b90*/  F2FP.F16.F32.PACK_AB R52, RZ, R52 ;  /* 0x00000034ff34723e */ /* 0x000fe200000000ff */
[----:B0-----:R-:W-:Y:S01]  /*3ba0*/  @P5 IMAD.MOV.U32 R4, RZ, RZ, R8 ;  /* 0x000000ffff045224 */ /* 0x001fe200078e0008 */
[----:B------:R-:W-:Y:S01]  /*3bb0*/  F2FP.F16.F32.PACK_AB R53, RZ, R53 ;  /* 0x00000035ff35723e */ /* 0x000fe200000000ff */
[----:B------:R-:W-:Y:S01]  /*3bc0*/  @P5 IMAD.MOV.U32 R5, RZ, RZ, R9 ;  /* 0x000000ffff055224 */ /* 0x000fe200078e0009 */
[----:B------:R-:W-:-:S02]  /*3bd0*/  F2FP.F16.F32.PACK_AB R54, RZ, R54 ;  /* 0x00000036ff36723e */ /* 0x000fc400000000ff */
[----:B------:R-:W-:Y:S02]  /*3be0*/  F2FP.F16.F32.PACK_AB R55, RZ, R55 ;  /* 0x00000037ff37723e */ /* 0x000fe400000000ff */
[----:B------:R0:W-:Y:S01]  /*3bf0*/  @P5 STG.E.U16 desc[UR36][R4.64+0x52], R47 ;  /* 0x0000522f04005986 */ /* 0x0001e2000c101524 */
[C---:B------:R-:W-:Y:S02]  /*3c00*/  ISETP.GT.AND P5, PT, R3.reuse, RZ, P3 ;  /* 0x000000ff0300720c */ /* 0x040fe40001fa4270 */
[----:B------:R-:W-:-:S11]  /*3c10*/  ISETP.GT.AND P3, PT, R3, 0x8, P3 ;  /* 0x000000080300780c */ /* 0x000fd60001f64270 */
[----:B0-----:R-:W-:Y:S02]  /*3c20*/  @P5 IMAD.MOV.U32 R4, RZ, RZ, R6 ;  /* 0x000000ffff045224 */ /* 0x001fe400078e0006 */
[----:B------:R-:W-:-:S05]  /*3c30*/  @P5 IMAD.MOV.U32 R5, RZ, RZ, R7 ;  /* 0x000000ffff055224 */ /* 0x000fca00078e0007 */
[----:B------:R0:W-:Y:S01]  /*3c40*/  @P5 STG.E.U16 desc[UR36][R4.64+0x60], R48 ;  /* 0x0000603004005986 */ /* 0x0001e2000c101524 */
[C---:B------:R-:W-:Y:S02]  /*3c50*/  ISETP.GT.AND P5, PT, R3.reuse, RZ, P0 ;  /* 0x000000ff0300720c */ /* 0x040fe400007a4270 */
[----:B------:R-:W-:Y:S01]  /*3c60*/  ISETP.GT.AND P0, PT, R3, 0x8, P0 ;  /* 0x000000080300780c */ /* 0x000fe20000704270 */
[----:B0-----:R-:W-:Y:S02]  /*3c70*/  @P4 IMAD.MOV.U32 R4, RZ, RZ, R6 ;  /* 0x000000ffff044224 */ /* 0x001fe400078e0006 */
[----:B------:R-:W-:-:S05]  /*3c80*/  @P4 IMAD.MOV.U32 R5, RZ, RZ, R7 ;  /* 0x000000ffff054224 */ /* 0x000fca00078e0007 */
[----:B------:R0:W-:Y:S01]  /*3c90*/  @P4 STG.E.U16 desc[UR36][R4.64+0x62], R49 ;  /* 0x0000623104004986 */ /* 0x0001e2000c101524 */
[C---:B------:R-:W-:Y:S02]  /*3ca0*/  ISETP.GT.AND P4, PT, R3.reuse, RZ, P1 ;  /* 0x000000ff0300720c */ /* 0x040fe40000f84270 */
[----:B------:R-:W-:Y:S01]  /*3cb0*/  ISETP.GT.AND P1, PT, R3, 0x8, P1 ;  /* 0x000000080300780c */ /* 0x000fe20000f24270 */
[----:B0-----:R-:W-:Y:S02]  /*3cc0*/  @P3 IMAD.MOV.U32 R4, RZ, RZ, R8 ;  /* 0x000000ffff043224 */ /* 0x001fe400078e0008 */
[----:B------:R-:W-:-:S05]  /*3cd0*/  @P3 IMAD.MOV.U32 R5, RZ, RZ, R9 ;  /* 0x000000ffff053224 */ /* 0x000fca00078e0009 */
[----:B------:R0:W-:Y:S02]  /*3ce0*/  @P3 STG.E.U16 desc[UR36][R4.64+0x60], R50 ;  /* 0x0000603204003986 */ /* 0x0001e4000c101524 */
[----:B0-----:R-:W-:Y:S02]  /*3cf0*/  @P2 IMAD.MOV.U32 R4, RZ, RZ, R8 ;  /* 0x000000ffff042224 */ /* 0x001fe400078e0008 */
[----:B------:R-:W-:-:S05]  /*3d00*/  @P2 IMAD.MOV.U32 R5, RZ, RZ, R9 ;  /* 0x000000ffff052224 */ /* 0x000fca00078e0009 */
[----:B------:R0:W-:Y:S02]  /*3d10*/  @P2 STG.E.U16 desc[UR36][R4.64+0x62], R51 ;  /* 0x0000623304002986 */ /* 0x0001e4000c101524 */
[----:B0-----:R-:W-:Y:S02]  /*3d20*/  @P4 IMAD.MOV.U32 R4, RZ, RZ, R6 ;  /* 0x000000ffff044224 */ /* 0x001fe400078e0006 */
[----:B------:R-:W-:-:S05]  /*3d30*/  @P4 IMAD.MOV.U32 R5, RZ, RZ, R7 ;  /* 0x000000ffff054224 */ /* 0x000fca00078e0007 */
[----:B------:R0:W-:Y:S04]  /*3d40*/  @P4 STG.E.U16 desc[UR36][R4.64+0x70], R52 ;  /* 0x0000703404004986 */ /* 0x0001e8000c101524 */
[----:B------:R1:W-:Y:S01]  /*3d50*/  @P5 STG.E.U16 desc[UR36][R6.64+0x72], R53 ;  /* 0x0000723506005986 */ /* 0x0003e2000c101524 */
[----:B0-----:R-:W-:Y:S02]  /*3d60*/  @P1 IMAD.MOV.U32 R4, RZ, RZ, R8 ;  /* 0x000000ffff041224 */ /* 0x001fe400078e0008 */
[----:B------:R-:W-:-:S05]  /*3d70*/  @P1 IMAD.MOV.U32 R5, RZ, RZ, R9 ;  /* 0x000000ffff051224 */ /* 0x000fca00078e0009 */
[----:B------:R1:W-:Y:S04]  /*3d80*/  @P1 STG.E.U16 desc[UR36][R4.64+0x70], R54 ;  /* 0x0000703604001986 */ /* 0x0003e8000c101524 */
[----:B------:R1:W-:Y:S02]  /*3d90*/  @P0 STG.E.U16 desc[UR36][R8.64+0x72], R55 ;  /* 0x0000723708000986 */ /* 0x0003e4000c101524 */
.L_x_90:
[----:B------:R-:W-:Y:S05]  /*3da0*/  BSYNC B0 ;  /* 0x0000000000007941 */ /* 0x000fea0003800000 */
.L_x_28:
[----:B------:R-:W-:Y:S01]  /*3db0*/  ULDC UR4, c[0x0][0xc] ;  /* 0x0000030000047ab9 */ /* 0x000fe20000000800 */
[----:B------:R-:W-:Y:S01]  /*3dc0*/  ULDC UR5, c[0x0][0x10] ;  /* 0x0000040000057ab9 */ /* 0x000fe20000000800 */
[----:B------:R-:W0:Y:S01]  /*3dd0*/  LDC R3, c[0x0][0x14] ;  /* 0x00000500ff037b82 */ /* 0x000e220000000800 */
[----:B------:R-:W-:Y:S01]  /*3de0*/  UIMAD.WIDE.U32 UR4, UR4, UR5, URZ ;  /* 0x00000005040472a5 */ /* 0x000fe2000f8e003f */
[----:B------:R-:W-:Y:S02]  /*3df0*/  IMAD.MOV.U32 R59, RZ, RZ, -0x1 ;  /* 0xffffffffff3b7424 */ /* 0x000fe400078e00ff */
[----:B------:R-:W-:-:S03]  /*3e00*/  IMAD.MOV.U32 R57, RZ, RZ, -0x1 ;  /* 0xffffffffff397424 */ /* 0x000fc600078e00ff */
[----:B0-----:R-:W-:-:S04]  /*3e10*/  IMAD.WIDE.U32 R16, R3, UR4, R16 ;  /* 0x0000000403107c25 */ /* 0x001fc8000f8e0010 */
[----:B------:R-:W-:Y:S01]  /*3e20*/  IMAD R3, R3, UR5, RZ ;  /* 0x0000000503037c24 */ /* 0x000fe2000f8e02ff */
[----:B------:R-:W-:Y:S02]  /*3e30*/  ULDC.64 UR4, c[0x0][0x650] ;  /* 0x0001940000047ab9 */ /* 0x000fe40000000a00 */
[----:B------:R-:W-:Y:S01]  /*3e40*/  ISETP.GE.U32.AND P0, PT, R16, UR4, PT ;  /* 0x0000000410007c0c */ /* 0x000fe2000bf06070 */
[--C-:B------:R-:W-:Y:S01]  /*3e50*/  IMAD.IADD R17, R17, 0x1, R3.reuse ;  /* 0x0000000111117824 */ /* 0x100fe200078e0203 */
[----:B------:R-:W-:-:S04]  /*3e60*/  PRMT R3, RZ, 0x7610, R3 ;  /* 0x00007610ff037816 */ /* 0x000fc80000000003 */
[----:B------:R-:W-:-:S13]  /*3e70*/  ISETP.GE.U32.AND.EX P0, PT, R17, UR5, PT, P0 ;  /* 0x0000000511007c0c */ /* 0x000fda000bf06100 */
[----:B------:R-:W-:Y:S05]  /*3e80*/  @P0 BRA `(.L_x_91) ;  /* 0x0000000400640947 */ /* 0x000fea0003800000 */
[----:B---3--:R-:W0:Y:S01]  /*3e90*/  S2R R12, SR_CTAID.X ;  /* 0x00000000000c7919 */ /* 0x008e220000002500 */
[----:B-12-4-:R-:W1:Y:S01]  /*3ea0*/  LDC.64 R10, c[0x0][0x628] ;  /* 0x00018a00ff0a7b82 */ /* 0x016e620000000a00 */
[----:B------:R-:W-:Y:S01]  /*3eb0*/  ULDC UR4, c[0x0][0x150] ;  /* 0x0000540000047ab9 */ /* 0x000fe20000000800 */
[----:B------:R-:W-:Y:S01]  /*3ec0*/  IMAD.MOV.U32 R8, RZ, RZ, R16 ;  /* 0x000000ffff087224 */ /* 0x000fe200078e0010 */
[----:B-----5:R-:W2:Y:S01]  /*3ed0*/  S2R R24, SR_CTAID.Y ;  /* 0x0000000000187919 */ /* 0x020ea20000002600 */
[----:B------:R-:W-:-:S04]  /*3ee0*/  IMAD.MOV.U32 R9, RZ, RZ, R17 ;  /* 0x000000ffff097224 */ /* 0x000fc800078e0011 */
[----:B------:R-:W3:Y:S08]  /*3ef0*/  LDC R21, c[0x0][0x144] ;  /* 0x00005100ff157b82 */ /* 0x000ef00000000800 */
[----:B------:R-:W4:Y:S08]  /*3f00*/  LDC R0, c[0x0][0x630] ;  /* 0x00018c00ff007b82 */ /* 0x000f300000000800 */
[----:B------:R-:W2:Y:S01]  /*3f10*/  LDC.64 R14, c[0x0][0x620] ;  /* 0x00018800ff0e7b82 */ /* 0x000ea20000000a00 */
[----:B-1----:R-:W-:-:S04]  /*3f20*/  ISETP.NE.U32.AND P0, PT, R10, RZ, PT ;  /* 0x000000ff0a00720c */ /* 0x002fc80003f05070 */
[----:B------:R-:W-:Y:S02]  /*3f30*/  ISETP.NE.AND.EX P0, PT, R11, RZ, PT, P0 ;  /* 0x000000ff0b00720c */ /* 0x000fe40003f05300 */
[----:B0-----:R-:W-:-:S05]  /*3f40*/  I2FP.F32.U32 R3, R12 ;  /* 0x0000000c00037245 */ /* 0x001fca0000201000 */
[----:B------:R-:W-:-:S04]  /*3f50*/  FMUL R3, R3, UR4 ;  /* 0x0000000403037c20 */ /* 0x000fc80008400000 */
[----:B------:R0:W1:Y:S02]  /*3f60*/  F2I.U32.TRUNC.NTZ R20, R3 ;  /* 0x0000000300147305 */ /* 0x000064000020f000 */
[----:B---34-:R-:W-:Y:S05]  /*3f70*/  @!P0 BRA `(.L_x_92) ;  /* 0x0000000000288947 */ /* 0x018fea0003800000 */
[----:B0-----:R-:W0:Y:S02]  /*3f80*/  LDC R3, c[0x0][0x634] ;  /* 0x00018d00ff037b82 */ /* 0x001e240000000800 */
        /* <DEDUP_REMOVED lines=9> */
.L_x_92:
[----:B------:R-:W3:Y:S01]  /*4020*/  LDC.64 R28, c[0x0][0x640] ;  /* 0x00019000ff1c7b82 */ /* 0x000ee20000000a00 */
[-CC-:B------:R-:W-:Y:S01]  /*4030*/  SHF.R.U64 R57, R8, R0.reuse, R9.reuse ;  /* 0x0000000008397219 */ /* 0x180fe20000001209 */
[----:B-1----:R-:W-:Y:S01]  /*4040*/  IMAD.MOV R20, RZ, RZ, -R20 ;  /* 0x000000ffff147224 */ /* 0x002fe200078e0a14 */
[----:B------:R-:W-:Y:S01]  /*4050*/  SHF.R.U32.HI R0, RZ, R0, R9 ;  /* 0x00000000ff007219 */ /* 0x000fe20000011609 */
[----:B------:R-:W-:Y:S01]  /*4060*/  ULDC UR4, c[0x0][0x154] ;  /* 0x0000550000047ab9 */ /* 0x000fe20000000800 */
[----:B0-----:R-:W-:Y:S01]  /*4070*/  IADD3 R3, P0, RZ, -R57, RZ ;  /* 0x80000039ff037210 */ /* 0x001fe20007f1e0ff */
[----:B------:R-:W-:Y:S02]  /*4080*/  IMAD R21, R21, R20, R12 ;  /* 0x0000001415157224 */ /* 0x000fe400078e020c */
[----:B------:R-:W0:Y:S01]  /*4090*/  LDC R6, c[0x0][0x618] ;  /* 0x00018600ff067b82 */ /* 0x000e220000000800 */
[----:B------:R-:W-:Y:S02]  /*40a0*/  IMAD.MOV.U32 R7, RZ, RZ, 0x1 ;  /* 0x00000001ff077424 */ /* 0x000fe400078e00ff */
[----:B------:R-:W-:-:S04]  /*40b0*/  IMAD.X R5, RZ, RZ, ~R0, P0 ;  /* 0x000000ffff057224 */ /* 0x000fc800000e0e00 */
[-C--:B--2---:R-:W-:Y:S01]  /*40c0*/  IMAD R0, R5, R14.reuse, RZ ;  /* 0x0000000e05007224 */ /* 0x084fe200078e02ff */
[----:B------:R-:W1:Y:S01]  /*40d0*/  LDC R8, c[0x0][0x608] ;  /* 0x00018200ff087b82 */ /* 0x000e620000000800 */
[----:B------:R-:W-:-:S04]  /*40e0*/  IMAD.WIDE.U32 R4, R3, R14, R16 ;  /* 0x0000000e03047225 */ /* 0x000fc800078e0010 */
[----:B------:R-:W-:Y:S01]  /*40f0*/  IMAD R3, R3, R15, R0 ;  /* 0x0000000f03037224 */ /* 0x000fe200078e0200 */
[----:B------:R-:W-:Y:S02]  /*4100*/  I2FP.F32.U32 R0, R24 ;  /* 0x0000001800007245 */ /* 0x000fe40000201000 */
[----:B------:R-:W2:Y:S01]  /*4110*/  LDC R26, c[0x0][0x658] ;  /* 0x00019600ff1a7b82 */ /* 0x000ea20000000800 */
[----:B------:R-:W-:Y:S01]  /*4120*/  IMAD.IADD R3, R5, 0x1, R3 ;  /* 0x0000000105037824 */ /* 0x000fe200078e0203 */
[----:B---3--:R-:W-:Y:S01]  /*4130*/  ISETP.NE.U32.AND P0, PT, R28, RZ, PT ;  /* 0x000000ff1c00720c */ /* 0x008fe20003f05070 */
[----:B------:R-:W-:Y:S01]  /*4140*/  FMUL R0, R0, UR4 ;  /* 0x0000000400007c20 */ /* 0x000fe20008400000 */
[----:B------:R-:W-:Y:S02]  /*4150*/  IMAD.MOV.U32 R5, RZ, RZ, -0x1 ;  /* 0xffffffffff057424 */ /* 0x000fe400078e00ff */
[----:B------:R-:W-:Y:S01]  /*4160*/  ISETP.NE.AND.EX P0, PT, R29, RZ, PT, P0 ;  /* 0x000000ff1d00720c */ /* 0x000fe20003f05300 */
[----:B------:R3:W4:Y:S01]  /*4170*/  F2I.U32.TRUNC.NTZ R13, R0 ;  /* 0x00000000000d7305 */ /* 0x000722000020f000 */
[----:B------:R-:W3:Y:S01]  /*4180*/  LDC R15, c[0x0][0x148] ;  /* 0x00005200ff0f7b82 */ /* 0x000ee20000000800 */
[----:B0-----:R-:W-:-:S02]  /*4190*/  SHF.R.U64 R12, R4, R6, R3 ;  /* 0x00000006040c7219 */ /* 0x001fc40000001203 */
[----:B------:R-:W-:-:S05]  /*41a0*/  SHF.R.U32.HI R3, RZ, R6, R3 ;  /* 0x00000006ff037219 */ /* 0x000fca0000011603 */
[----:B------:R-:W0:Y:S01]  /*41b0*/  LDC R20, c[0x0][0x600] ;  /* 0x00018000ff147b82 */ /* 0x000e220000000800 */
[-CC-:B-1----:R-:W-:Y:S02]  /*41c0*/  SHF.R.U64 R10, R12, R8.reuse, R3.reuse ;  /* 0x000000080c0a7219 */ /* 0x182fe40000001203 */
[----:B------:R-:W-:-:S05]  /*41d0*/  SHF.R.U32.HI R3, RZ, R8, R3 ;  /* 0x00000008ff037219 */ /* 0x000fca0000011603 */
[----:B------:R-:W1:Y:S01]  /*41e0*/  LDC R27, c[0x0][0x648] ;  /* 0x00019200ff1b7b82 */ /* 0x000e620000000800 */
[-C--:B--2---:R-:W-:Y:S02]  /*41f0*/  SHF.L.U32 R4, R5, R26.reuse, RZ ;  /* 0x0000001a05047219 */ /* 0x084fe400000006ff */
[-CC-:B------:R-:W-:Y:S02]  /*4200*/  SHF.R.U64 R14, R10, R26.reuse, R3.reuse ;  /* 0x0000001a0a0e7219 */ /* 0x180fe40000001203 */
[----:B------:R-:W-:Y:S02]  /*4210*/  SHF.R.U32.HI R5, RZ, R26, R3 ;  /* 0x0000001aff057219 */ /* 0x000fe40000011603 */
[----:B------:R-:W-:Y:S01]  /*4220*/  LOP3.LUT R25, RZ, R4, RZ, 0x33, !PT ;  /* 0x00000004ff197212 */ /* 0x000fe200078e33ff */
[----:B------:R-:W2:Y:S01]  /*4230*/  LDC R30, c[0x0][0x638] ;  /* 0x00018e00ff1e7b82 */ /* 0x000ea20000000800 */
[----:B------:R-:W-:Y:S01]  /*4240*/  SHF.L.U32 R26, R7, R26, RZ ;  /* 0x0000001a071a7219 */ /* 0x000fe200000006ff */
[----:B------:R-:W-:-:S06]  /*4250*/  IMAD.MOV.U32 R4, RZ, RZ, R14 ;  /* 0x000000ffff047224 */ /* 0x000fcc00078e000e */
[----:B------:R-:W0:Y:S01]  /*4260*/  LDC R31, c[0x0][0x610] ;  /* 0x00018400ff1f7b82 */ /* 0x000e220000000800 */
[----:B----4-:R-:W-:Y:S05]  /*4270*/  @!P0 BRA `(.L_x_93) ;  /* 0x0000000000288947 */ /* 0x010fea0003800000 */
[----:B------:R-:W4:Y:S02]  /*4280*/  LDC R3, c[0x0][0x64c] ;  /* 0x00019300ff037b82 */ /* 0x000f240000000800 */
[----:B----4-:R-:W-:-:S05]  /*4290*/  IADD3 R3, P0, R14, R3, RZ ;  /* 0x000000030e037210 */ /* 0x010fca0007f1e0ff */
        /* <DEDUP_REMOVED lines=8> */
.L_x_93:
[----:B------:R-:W-:Y:S01]  /*4320*/  ISETP.NE.AND P0, PT, R2, 0x1, PT ;  /* 0x000000010200780c */ /* 0x000fe20003f05270 */
[----:B0-----:R-:W-:Y:S01]  /*4330*/  VIADD R7, R20, 0xffffffff ;  /* 0xffffffff14077836 */ /* 0x001fe20000000000 */
[----:B-1-3--:R-:W-:Y:S01]  /*4340*/  SHF.R.U64 R0, R4, R27, R5 ;  /* 0x0000001b04007219 */ /* 0x00afe20000001205 */
[----:B------:R-:W-:Y:S01]  /*4350*/  IMAD.MOV R13, RZ, RZ, -R13 ;  /* 0x000000ffff0d7224 */ /* 0x000fe200078e0a0d */
[----:B------:R-:W-:Y:S01]  /*4360*/  LOP3.LUT R5, R10, R25, RZ, 0xc0, !PT ;  /* 0x000000190a057212 */ /* 0x000fe200078ec0ff */
[----:B------:R-:W-:Y:S01]  /*4370*/  IMAD.MOV.U32 R4, RZ, RZ, 0x1 ;  /* 0x00000001ff047424 */ /* 0x000fe200078e00ff */
[----:B------:R-:W-:Y:S01]  /*4380*/  LOP3.LUT R12, R12, R7, RZ, 0xc0, !PT ;  /* 0x000000070c0c7212 */ /* 0x000fe200078ec0ff */
[----:B------:R-:W-:Y:S02]  /*4390*/  IMAD.MOV R3, RZ, RZ, -R0 ;  /* 0x000000ffff037224 */ /* 0x000fe400078e0a00 */
[----:B------:R-:W-:Y:S02]  /*43a0*/  IMAD R0, R26, R0, R5 ;  /* 0x000000001a007224 */ /* 0x000fe400078e0205 */
[----:B--2---:R-:W-:-:S02]  /*43b0*/  IMAD R3, R3, R30, R14 ;  /* 0x0000001e03037224 */ /* 0x004fc400078e020e */
[----:B------:R-:W-:Y:S02]  /*43c0*/  @P0 IMAD R21, R15, R13, R24 ;  /* 0x0000000d0f150224 */ /* 0x000fe400078e0218 */
[----:B------:R-:W-:Y:S01]  /*43d0*/  IMAD R5, R3, R20, R12 ;  /* 0x0000001403057224 */ /* 0x000fe200078e020c */
[----:B------:R-:W-:Y:S01]  /*43e0*/  PRMT R3, R4, 0x7610, R3 ;  /* 0x0000761004037816 */ /* 0x000fe20000000003 */
[----:B------:R-:W-:-:S05]  /*43f0*/  IMAD R0, R0, R31, R21 ;  /* 0x0000001f00007224 */ /* 0x000fca00078e0215 */
[----:B------:R-:W-:Y:S02]  /*4400*/  SEL R59, R5, R0, !P0 ;  /* 0x00000000053b7207 */ /* 0x000fe40004000000 */
[----:B------:R-:W-:-:S07]  /*4410*/  SEL R0, R0, R5, !P0 ;  /* 0x0000000500007207 */ /* 0x000fce0004000000 */
.L_x_91:
[----:B------:R-:W-:Y:S01]  /*4420*/  LOP3.LUT P0, RZ, R3, 0xff, RZ, 0xc0, !PT ;  /* 0x000000ff03ff7812 */ /* 0x000fe2000780c0ff */
[----:B------:R-:W-:-:S12]  /*4430*/  IMAD.MOV.U32 R58, RZ, RZ, R0 ;  /* 0x000000ffff3a7224 */ /* 0x000fd800078e0000 */
[----:B------:R-:W-:Y:S05]  /*4440*/  @P0 BRA `(.L_x_94) ;  /* 0xffffffc800c00947 */ /* 0x000fea000383ffff */
[----:B------:R-:W-:Y:S05]  /*4450*/  EXIT ;  /* 0x000000000000794d */ /* 0x000fea0003800000 */
.L_x_3:
[----:B0-----:R-:W-:Y:S01]  /*4460*/  ULDC.64 UR4, c[0x0][0x650] ;  /* 0x0001940000047ab9 */ /* 0x001fe20000000a00 */
        /* <DEDUP_REMOVED lines=25> */
.L_x_96:
[--C-:B------:R-:W-:Y:S01]  /*4600*/  SHF.R.U64 R12, R10, R14, R11.reuse ;  /* 0x0000000e0a0c7219 */ /* 0x100fe2000000120b */
[----:B------:R-:W0:Y:S01]  /*4610*/  LDC R22, c[0x0][0x618] ;  /* 0x00018600ff167b82 */ /* 0x000e220000000800 */
[----:B------:R-:W-:Y:S01]  /*4620*/  I2FP.F32.U32 R6, R4 ;  /* 0x0000000400067245 */ /* 0x000fe20000201000 */
[----:B------:R-:W-:Y:S01]  /*4630*/  ULDC UR4, c[0x0][0x150] ;  /* 0x0000540000047ab9 */ /* 0x000fe20000000800 */
[----:B------:R-:W-:Y:S02]  /*4640*/  SHF.R.U32.HI R5, RZ, R14, R11 ;  /* 0x0000000eff057219 */ /* 0x000fe4000001160b */
[----:B------:R-:W-:Y:S01]  /*4650*/  IADD3 R9, P0, RZ, -R12, RZ ;  /* 0x8000000cff097210 */ /* 0x000fe20007f1e0ff */
[----:B------:R-:W-:Y:S01]  /*4660*/  FMUL R11, R6, UR4 ;  /* 0x00000004060b7c20 */ /* 0x000fe20008400000 */
[----:B------:R-:W-:Y:S01]  /*4670*/  ULDC UR4, c[0x0][0x154] ;  /* 0x0000550000047ab9 */ /* 0x000fe20000000800 */
[----:B------:R-:W1:Y:S02]  /*4680*/  LDC.64 R24, c[0x0][0x640] ;  /* 0x00019000ff187b82 */ /* 0x000e640000000a00 */
[----:B------:R-:W-:-:S02]  /*4690*/  IMAD.X R5, RZ, RZ, ~R5, P0 ;  /* 0x000000ffff057224 */ /* 0x000fc400000e0e05 */
[----:B------:R-:W2:Y:S01]  /*46a0*/  F2I.U32.TRUNC.NTZ R11, R11 ;  /* 0x0000000b000b7305 */ /* 0x000ea2000020f000 */
[----:B------:R-:W-:-:S03]  /*46b0*/  IMAD.WIDE.U32 R6, R9, R20, R16 ;  /* 0x0000001409067225 */ /* 0x000fc600078e0010 */
[----:B------:R-:W3:Y:S01]  /*46c0*/  LDC R13, c[0x0][0x144] ;  /* 0x00005100ff0d7b82 */ /* 0x000ee20000000800 */
[----:B------:R-:W-:-:S04]  /*46d0*/  IMAD R8, R5, R20, RZ ;  /* 0x0000001405087224 */ /* 0x000fc800078e02ff */
[----:B------:R-:W-:Y:S02]  /*46e0*/  IMAD R5, R9, R21, R8 ;  /* 0x0000001509057224 */ /* 0x000fe400078e0208 */
[----:B------:R-:W-:Y:S01]  /*46f0*/  IMAD.MOV.U32 R8, RZ, RZ, -0x1 ;  /* 0xffffffffff087424 */ /* 0x000fe200078e00ff */
[----:B------:R-:W4:Y:S01]  /*4700*/  LDC R14, c[0x0][0x608] ;  /* 0x00018200ff0e7b82 */ /* 0x000f220000000800 */
[----:B------:R-:W-:Y:S01]  /*4710*/  IMAD.IADD R5, R7, 0x1, R5 ;  /* 0x0000000107057824 */ /* 0x000fe200078e0205 */
[----:B------:R-:W-:-:S04]  /*4720*/  I2FP.F32.U32 R7, R3 ;  /* 0x0000000300077245 */ /* 0x000fc80000201000 */
[-C--:B0-----:R-:W-:Y:S01]  /*4730*/  SHF.R.U64 R10, R6, R22.reuse, R5 ;  /* 0x00000016060a7219 */ /* 0x081fe20000001205 */
[----:B--2---:R-:W-:Y:S01]  /*4740*/  IMAD.MOV R6, RZ, RZ, -R11 ;  /* 0x000000ffff067224 */ /* 0x004fe200078e0a0b */
[----:B------:R-:W0:Y:S01]  /*4750*/  LDC R9, c[0x0][0x658] ;  /* 0x00019600ff097b82 */ /* 0x000e220000000800 */
[----:B-1----:R-:W-:Y:S01]  /*4760*/  ISETP.NE.U32.AND P0, PT, R24, RZ, PT ;  /* 0x000000ff1800720c */ /* 0x002fe20003f05070 */
[----:B------:R-:W-:Y:S01]  /*4770*/  FMUL R7, R7, UR4 ;  /* 0x0000000407077c20 */ /* 0x000fe20008400000 */
[----:B------:R-:W-:Y:S02]  /*4780*/  SHF.R.U32.HI R5, RZ, R22, R5 ;  /* 0x00000016ff057219 */ /* 0x000fe40000011605 */
[----:B------:R-:W-:-:S03]  /*4790*/  ISETP.NE.AND.EX P0, PT, R25, RZ, PT, P0 ;  /* 0x000000ff1900720c */ /* 0x000fc60003f05300 */
[----:B------:R-:W1:Y:S01]  /*47a0*/  LDC R20, c[0x0][0x148] ;  /* 0x00005200ff147b82 */ /* 0x000e620000000800 */
[----:B---3--:R-:W-:Y:S02]  /*47b0*/  IMAD R23, R13, R6, R4 ;  /* 0x000000060d177224 */ /* 0x008fe400078e0204 */
[----:B------:R-:W-:-:S05]  /*47c0*/  IMAD.MOV.U32 R6, RZ, RZ, 0x1 ;  /* 0x00000001ff067424 */ /* 0x000fca00078e00ff */
[----:B------:R-:W2:Y:S01]  /*47d0*/  LDC R21, c[0x0][0x600] ;  /* 0x00018000ff157b82 */ /* 0x000ea20000000800 */
[-CC-:B----4-:R-:W-:Y:S02]  /*47e0*/  SHF.R.U64 R13, R10, R14.reuse, R5.reuse ;  /* 0x0000000e0a0d7219 */ /* 0x190fe40000001205 */
[----:B------:R-:W-:Y:S02]  /*47f0*/  SHF.R.U32.HI R4, RZ, R14, R5 ;  /* 0x0000000eff047219 */ /* 0x000fe40000011605 */
[----:B------:R3:W4:Y:S03]  /*4800*/  F2I.U32.TRUNC.NTZ R14, R7 ;  /* 0x00000007000e7305 */ /* 0x000726000020f000 */
[----:B------:R-:W1:Y:S01]  /*4810*/  LDC R26, c[0x0][0x648] ;  /* 0x00019200ff1a7b82 */ /* 0x000e620000000800 */
[-C--:B0-----:R-:W-:Y:S02]  /*4820*/  SHF.R.U64 R15, R13, R9.reuse, R4 ;  /* 0x000000090d0f7219 */ /* 0x081fe40000001204 */
[----:B------:R-:W-:-:S02]  /*4830*/  SHF.L.U32 R8, R8, R9, RZ ;  /* 0x0000000908087219 */ /* 0x000fc400000006ff */
[-C--:B------:R-:W-:Y:S01]  /*4840*/  SHF.R.U32.HI R5, RZ, R9.reuse, R4 ;  /* 0x00000009ff057219 */ /* 0x080fe20000011604 */
[----:B------:R-:W-:Y:S01]  /*4850*/  IMAD.MOV.U32 R4, RZ, RZ, R15 ;  /* 0x000000ffff047224 */ /* 0x000fe200078e000f */
[----:B------:R-:W-:Y:S01]  /*4860*/  SHF.L.U32 R22, R6, R9, RZ ;  /* 0x0000000906167219 */ /* 0x000fe200000006ff */
[----:B------:R-:W0:Y:S01]  /*4870*/  LDC R27, c[0x0][0x638] ;  /* 0x00018e00ff1b7b82 */ /* 0x000e220000000800 */
[----:B------:R-:W-:-:S07]  /*4880*/  LOP3.LUT R28, RZ, R8, RZ, 0x33, !PT ;  /* 0x00000008ff1c7212 */ /* 0x000fce00078e33ff */
        /* <DEDUP_REMOVED lines=12> */
.L_x_97:
[----:B------:R-:W-:Y:S01]  /*4950*/  ISETP.NE.AND P0, PT, R2, 0x1, PT ;  /* 0x000000010200780c */ /* 0x000fe20003f05270 */
[----:B--2---:R-:W-:Y:S01]  /*4960*/  VIADD R7, R21, 0xffffffff ;  /* 0xffffffff15077836 */ /* 0x004fe20000000000 */
[----:B-1----:R-:W-:Y:S01]  /*4970*/  SHF.R.U64 R5, R4, R26, R5 ;  /* 0x0000001a04057219 */ /* 0x002fe20000001205 */
[----:B------:R-:W-:Y:S01]  /*4980*/  IMAD.MOV R14, RZ, RZ, -R14 ;  /* 0x000000ffff0e7224 */ /* 0x000fe200078e0a0e */
[----:B------:R-:W-:Y:S01]  /*4990*/  LOP3.LUT R4, R13, R28, RZ, 0xc0, !PT ;  /* 0x0000001c0d047212 */ /* 0x000fe200078ec0ff */
[----:B------:R-:W-:Y:S01]  /*49a0*/  IMAD.MOV.U32 R8, RZ, RZ, R12 ;  /* 0x000000ffff087224 */ /* 0x000fe200078e000c */
[----:B------:R-:W-:Y:S01]  /*49b0*/  LOP3.LUT R10, R10, R7, RZ, 0xc0, !PT ;  /* 0x000000070a0a7212 */ /* 0x000fe200078ec0ff */
[----:B------:R-:W-:Y:S02]  /*49c0*/  IMAD.MOV R6, RZ, RZ, -R5 ;  /* 0x000000ffff067224 */ /* 0x000fe400078e0a05 */
[----:B------:R-:W-:-:S04]  /*49d0*/  IMAD R4, R22, R5, R4 ;  /* 0x0000000516047224 */ /* 0x000fc800078e0204 */
[----:B------:R-:W-:Y:S02]  /*49e0*/  @P0 IMAD R23, R20, R14, R3 ;  /* 0x0000000e14170224 */ /* 0x000fe400078e0203 */
[----:B0-----:R-:W-:Y:S02]  /*49f0*/  IMAD R3, R6, R27, R15 ;  /* 0x0000001b06037224 */ /* 0x001fe400078e020f */
[----:B------:R-:W-:Y:S02]  /*4a00*/  IMAD R7, R4, R29, R23 ;  /* 0x0000001d04077224 */ /* 0x000fe400078e0217 */
[----:B------:R-:W-:Y:S02]  /*4a10*/  IMAD R4, R3, R21, R10 ;  /* 0x0000001503047224 */ /* 0x000fe400078e020a */
[----:B------:R-:W-:-:S03]  /*4a20*/  IMAD.MOV.U32 R6, RZ, RZ, 0x1 ;  /* 0x00000001ff067424 */ /* 0x000fc600078e00ff */
[----:B------:R-:W-:Y:S02]  /*4a30*/  SEL R9, R4, R7, !P0 ;  /* 0x0000000704097207 */ /* 0x000fe40004000000 */
[----:B------:R-:W-:-:S07]  /*4a40*/  SEL R7, R7, R4, !P0 ;  /* 0x0000000407077207 */ /* 0x000fce0004000000 */
.L_x_95:
[----:B------:R-:W-:-:S08]  /*4a50*/  NOP ;  /* 0x0000000000007918 */ /* 0x000fd00000000000 */
[----:B------:R-:W0:-:S00]  /*4a60*/  USETMAXREG.DEALLOC.CTAPOOL 0x28 ;  /* 0x00000028000079c8 */ /* 0x000e0000080e0500 */
[----:B0-----:R-:W-:-:S13]  /*4a70*/  ISETP.NE.AND P0, PT, R0, RZ, PT ;  /* 0x000000ff0000720c */ /* 0x001fda0003f05270 */
[----:B------:R-:W-:Y:S05]  /*4a80*/  @P0 EXIT ;  /* 0x000000000000094d */ /* 0x000fea0003800000 */
[----:B------:R-:W-:Y:S01]  /*4a90*/  LOP3.LUT P0, RZ, R6, 0xff, RZ, 0xc0, !PT ;  /* 0x000000ff06ff7812 */ /* 0x000fe2000780c0ff */
[----:B------:R-:W-:Y:S02]  /*4aa0*/  IMAD.MOV.U32 R0, RZ, RZ, 0x1 ;  /* 0x00000001ff007424 */ /* 0x000fe400078e00ff */
[----:B------:R-:W-:-:S10]  /*4ab0*/  IMAD.MOV.U32 R12, RZ, RZ, RZ ;  /* 0x000000ffff0c7224 */ /* 0x000fd400078e00ff */
[----:B------:R-:W-:Y:S05]  /*4ac0*/  @!P0 BRA `(.L_x_98) ;  /* 0x0000000c00308947 */ /* 0x000fea0003800000 */
[----:B------:R-:W0:Y:S01]  /*4ad0*/  LDC R0, c[0x0][0x28c] ;  /* 0x0000a300ff007b82 */ /* 0x000e220000000800 */
[----:B------:R-:W-:Y:S01]  /*4ae0*/  ULDC UR5, c[0x0][0x600] ;  /* 0x0001800000057ab9 */ /* 0x000fe20000000800 */
[----:B------:R-:W-:Y:S01]  /*4af0*/  ULDC UR4, c[0x0][0xc] ;  /* 0x0000030000047ab9 */ /* 0x000fe20000000800 */
[----:B------:R-:W-:Y:S01]  /*4b00*/  UIADD3 UR16, UR5, -0x1, URZ ;  /* 0xffffffff05107890 */ /* 0x000fe2000fffe03f */
[C---:B------:R-:W-:Y:S01]  /*4b10*/  LOP3.LUT P2, RZ, R18.reuse, 0x7f, RZ, 0xc0, !PT ;  /* 0x0000007f12ff7812 */ /* 0x040fe2000784c0ff */
[----:B------:R-:W-:Y:S01]  /*4b20*/  ULDC UR6, c[0x0][0x658] ;  /* 0x0001960000067ab9 */ /* 0x000fe20000000800 */
[----:B------:R-:W-:Y:S01]  /*4b30*/  ULDC UR5, c[0x0][0x10] ;  /* 0x0000040000057ab9 */ /* 0x000fe20000000800 */
[----:B------:R-:W-:Y:S01]  /*4b40*/  UMOV UR7, 0xffffffff ;  /* 0xffffffff00077882 */ /* 0x000fe20000000000 */
[----:B------:R-:W-:Y:S01]  /*4b50*/  UMOV UR8, 0x1 ;  /* 0x0000000100087882 */ /* 0x000fe20000000000 */
[----:B------:R-:W-:Y:S01]  /*4b60*/  UIMAD.WIDE.U32 UR4, UR4, UR5, URZ ;  /* 0x00000005040472a5 */ /* 0x000fe2000f8e003f */
[----:B------:R-:W-:Y:S01]  /*4b70*/  LOP3.LUT P0, RZ, R18, 0x1f, RZ, 0xc0, !PT ;  /* 0x0000001f12ff7812 */ /* 0x000fe2000780c0ff */
[----:B------:R-:W-:Y:S01]  /*4b80*/  USHF.L.U32 UR7, UR7, UR6, URZ ;  /* 0x0000000607077299 */ /* 0x000fe2000800063f */
[----:B------:R-:W-:Y:S01]  /*4b90*/  BSSY B0, `(.L_x_98) ;  /* 0x00000bf000007945 */ /* 0x000fe20003800000 */
[----:B------:R-:W-:Y:S01]  /*4ba0*/  USHF.L.U32 UR18, UR8, UR6, URZ ;  /* 0x0000000608127299 */ /* 0x000fe2000800063f */
[----:B------:R-:W-:Y:S01]  /*4bb0*/  IMAD.MOV.U32 R13, RZ, RZ, 0x1 ;  /* 0x00000001ff0d7424 */ /* 0x000fe200078e00ff */
[----:B------:R-:W-:Y:S01]  /*4bc0*/  LOP3.LUT R11, R19, 0x2, RZ, 0xfc, !PT ;  /* 0x00000002130b7812 */ /* 0x000fe200078efcff */
[----:B------:R-:W-:Y:S01]  /*4bd0*/  ULDC UR6, c[0x0][0x14] ;  /* 0x0000050000067ab9 */ /* 0x000fe20000000800 */
[----:B------:R-:W-:Y:S01]  /*4be0*/  PLOP3.LUT P0, PT, P0, P2, PT, 0x8a, 0x0 ;  /* 0x000000000000781c */ /* 0x000fe20000705172 */
[----:B------:R-:W-:Y:S01]  /*4bf0*/  UIMAD.WIDE.U32 UR20, UR4, UR6, URZ ;  /* 0x00000006041472a5 */ /* 0x000fe2000f8e003f */
[----:B------:R-:W-:Y:S01]  /*4c00*/  IMAD.MOV.U32 R12, RZ, RZ, RZ ;  /* 0x000000ffff0c7224 */ /* 0x000fe200078e00ff */
[----:B------:R-:W-:-:S02]  /*4c10*/  UIMAD UR13, UR5, UR6, URZ ;  /* 0x00000006050d72a4 */ /* 0x000fc4000f8e023f */
[----:B------:R-:W-:Y:S01]  /*4c20*/  ULOP3.LUT UR17, URZ, UR7, URZ, 0x33, !UPT ;  /* 0x000000073f117292 */ /* 0x000fe2000f8e333f */
[----:B0-----:R-:W-:Y:S01]  /*4c30*/  VIADD R0, R0, 0x1f ;  /* 0x0000001f00007836 */ /* 0x001fe20000000000 */
[----:B------:R-:W-:Y:S01]  /*4c40*/  UIADD3 UR13, UR21, UR13, URZ ;  /* 0x0000000d150d7290 */ /* 0x000fe2000fffe03f */
[----:B------:R-:W-:-:S03]  /*4c50*/  ULDC.64 UR22, c[0x0][0x198] ;  /* 0x0000660000167ab9 */ /* 0x000fc60000000a00 */
[----:B------:R-:W-:-:S04]  /*4c60*/  SHF.R.S32.HI R3, RZ, 0x1f, R0 ;  /* 0x0000001fff037819 */ /* 0x000fc80000011400 */
[----:B------:R-:W-:Y:S01]  /*4c70*/  LEA.HI R3, R3, R0, RZ, 0x5 ;  /* 0x0000000003037211 */ /* 0x000fe200078f28ff */
[----:B------:R-:W-:-:S03]  /*4c80*/  IMAD.MOV.U32 R0, RZ, RZ, 0x1 ;  /* 0x00000001ff007424 */ /* 0x000fc600078e00ff */
[----:B------:R-:W-:-:S05]  /*4c90*/  SHF.R.S32.HI R3, RZ, 0x5, R3 ;  /* 0x00000005ff037819 */ /* 0x000fca0000011403 */
[----:B------:R-:W-:-:S07]  /*4ca0*/  VIADD R10, R3, 0x1 ;  /* 0x00000001030a7836 */ /* 0x000fce0000000000 */
.L_x_110:
[----:B------:R-:W-:-:S03]  /*4cb0*/  UMOV UR4, 0xffffffff ;  /* 0xffffffff00047882 */ /* 0x000fc60000000000 */
[----:B------:R-:W-:Y:S05]  /*4cc0*/  BRA.DIV UR4, `(.L_x_99) ;  /* 0x0000000e04c07947 */ /* 0x000fea000b800000 */
[----:B------:R-:W-:-:S13]  /*4cd0*/  ELECT P6, URZ, PT ;  /* 0x00000000003f782f */ /* 0x000fda00038c0000 */
.L_x_122:
[----:B------:R-:W0:Y:S01]  /*4ce0*/  LDC R4, c[0x0][0x28c] ;  /* 0x0000a300ff047b82 */ /* 0x000e220000000800 */
[----:B------:R-:W-:Y:S01]  /*4cf0*/  BSSY B1, `(.L_x_100) ;  /* 0x0000037000017945 */ /* 0x000fe20003800000 */
[----:B0-----:R-:W-:-:S13]  /*4d00*/  ISETP.LT.OR P6, PT, R4, 0x1, !P6 ;  /* 0x000000010400780c */ /* 0x001fda00077c1670 */
[----:B------:R-:W-:Y:S05]  /*4d10*/  @P6 BRA `(.L_x_101) ;  /* 0x0000000000d06947 */ /* 0x000fea0003800000 */
[----:B------:R-:W-:Y:S02]  /*4d20*/  IMAD.SHL.U32 R15, R9, 0x40, RZ ;  /* 0x00000040090f7824 */ /* 0x000fe400078e00ff */
[----:B------:R-:W-:Y:S02]  /*4d30*/  IMAD.SHL.U32 R18, R7, 0x80, RZ ;  /* 0x0000008007127824 */ /* 0x000fe400078e00ff */
[----:B------:R-:W-:Y:S02]  /*4d40*/  IMAD.MOV.U32 R20, RZ, RZ, RZ ;  /* 0x000000ffff147224 */ /* 0x000fe400078e00ff */
[----:B------:R-:W-:Y:S02]  /*4d50*/  IMAD.MOV.U32 R4, RZ, RZ, R10 ;  /* 0x000000ffff047224 */ /* 0x000fe400078e000a */
[----:B------:R-:W-:Y:S02]  /*4d60*/  IMAD.MOV.U32 R5, RZ, RZ, R0 ;  /* 0x000000ffff057224 */ /* 0x000fe400078e0000 */
[----:B------:R-:W-:-:S07]  /*4d70*/  IMAD.MOV.U32 R6, RZ, RZ, R12 ;  /* 0x000000ffff067224 */ /* 0x000fce00078e000c */
.L_x_105:
[----:B------:R-:W0:Y:S01]  /*4d80*/  S2R R14, SR_CgaCtaId ;  /* 0x00000000000e7919 */ /* 0x000e220000008800 */
[----:B------:R-:W-:Y:S01]  /*4d90*/  MOV R7, 0x400 ;  /* 0x0000040000077802 */ /* 0x000fe20000000f00 */
[----:B------:R-:W1:Y:S03]  /*4da0*/  @!P2 LDC R9, c[0x0][0x500] ;  /* 0x00014000ff09ab82 */ /* 0x000e660000000800 */
[----:B0-----:R-:W-:Y:S02]  /*4db0*/  LEA R21, R14, R7, 0x18 ;  /* 0x000000070e157211 */ /* 0x001fe400078ec0ff */
[----:B------:R-:W-:-:S03]  /*4dc0*/  SHF.L.U32 R7, R5, 0x1f, RZ ;  /* 0x0000001f05077819 */ /* 0x000fc600000006ff */
[----:B------:R-:W-:-:S04]  /*4dd0*/  IMAD R14, R6, 0x8, R21 ;  /* 0x00000008060e7824 */ /* 0x000fc800078e0215 */
[----:B------:R-:W0:Y:S02]  /*4de0*/  SYNCS.PHASECHK.TRANS64.TRYWAIT P1, [R14+URZ+0x28], R7 ;  /* 0x000028070e0075a7 */ /* 0x000e24000802017f */
[----:B01----:R-:W-:Y:S05]  /*4df0*/  @!P1 BRA `(.L_x_102) ;  /* 0x0000000c00949947 */ /* 0x003fea0003800000 */
.L_x_123:
[----:B0-----:R-:W-:Y:S01]  /*4e00*/  PRMT R7, R11, 0x9910, RZ ;  /* 0x000099100b077816 */ /* 0x001fe200000000ff */
[----:B------:R0:W-:Y:S03]  /*4e10*/  @!P2 SYNCS.ARRIVE.TRANS64 RZ, [R14+URZ], R9 ;  /* 0x000000090effa9a7 */ /* 0x0001e6000800003f */
[----:B------:R-:W-:-:S13]  /*4e20*/  ISETP.NE.AND P1, PT, R7, 0x2, PT ;  /* 0x000000020700780c */ /* 0x000fda0003f25270 */
[----:B0-----:R-:W-:Y:S05]  /*4e30*/  @P1 BRA `(.L_x_103) ;  /* 0x0000000000041947 */ /* 0x001fea0003800000 */
[----:B------:R-:W-:Y:S01]  /*4e40*/  BPT.TRAP 0x1 ;  /* 0x000000040000795c */ /* 0x000fe20000300000 */
.L_x_103:
[----:B------:R-:W-:Y:S05]  /*4e50*/  @P0 BRA `(.L_x_104) ;  /* 0x0000000000040947 */ /* 0x000fea0003800000 */
[----:B------:R-:W-:Y:S01]  /*4e60*/  BPT.TRAP 0x1 ;  /* 0x000000040000795c */ /* 0x000fe20000300000 */
.L_x_104:
[--C-:B------:R-:W-:Y:S01]  /*4e70*/  IMAD R7, R6, 0x2000, R21.reuse ;  /* 0x0000200006077824 */ /* 0x100fe200078e0215 */
[----:B------:R-:W-:Y:S01]  /*4e80*/  R2UR UR9, R14 ;  /* 0x000000000e0972ca */ /* 0x000fe200000e0000 */
[----:B------:R-:W-:Y:S01]  /*4e90*/  IMAD R21, R6, 0x1000, R21 ;  /* 0x0000100006157824 */ /* 0x000fe200078e0215 */
[----:B------:R-:W-:Y:S01]  /*4ea0*/  UIADD3 UR4, UP0, UR22, 0xf0, URZ ;  /* 0x000000f016047890 */ /* 0x000fe2000ff1e03f */
[----:B------:R-:W-:Y:S01]  /*4eb0*/  VIADD R4, R4, 0xffffffff ;  /* 0xffffffff04047836 */ /* 0x000fe20000000000 */
[----:B------:R-:W-:Y:S01]  /*4ec0*/  R2UR UR5, R7 ;  /* 0x00000000070572ca */ /* 0x000fe200000e0000 */
[----:B------:R-:W-:Y:S01]  /*4ed0*/  UIADD3 UR24, UP1, UR22, 0x1f0, URZ ;  /* 0x000001f016187890 */ /* 0x000fe2000ff3e03f */
[----:B------:R-:W-:Y:S01]  /*4ee0*/  R2UR UR8, R21 ;  /* 0x00000000150872ca */ /* 0x000fe200000e0000 */
[----:B------:R-:W-:Y:S01]  /*4ef0*/  VIADD R6, R6, 0x1 ;  /* 0x0000000106067836 */ /* 0x000fe20000000000 */
[----:B------:R-:W-:Y:S01]  /*4f00*/  R2UR UR11, R18 ;  /* 0x00000000120b72ca */ /* 0x000fe200000e0000 */
[----:B------:R-:W-:Y:S01]  /*4f10*/  UIADD3.X UR25, URZ, UR23, URZ, UP1, !UPT ;  /* 0x000000173f197290 */ /* 0x000fe20008ffe43f */
[----:B------:R-:W-:Y:S01]  /*4f20*/  R2UR UR10, R20 ;  /* 0x00000000140a72ca */ /* 0x000fe200000e0000 */
[----:B------:R-:W-:Y:S01]  /*4f30*/  UMOV UR6, 0x0 ;  /* 0x0000000000067882 */ /* 0x000fe20000000000 */
[----:B------:R-:W-:Y:S01]  /*4f40*/  R2UR UR12, R8 ;  /* 0x00000000080c72ca */ /* 0x000fe200000e0000 */
[----:B------:R-:W-:Y:S01]  /*4f50*/  UMOV UR7, 0x10000000 ;  /* 0x1000000000077882 */ /* 0x000fe20000000000 */
[----:B------:R-:W-:Y:S01]  /*4f60*/  R2UR UR19, R15 ;  /* 0x000000000f1372ca */ /* 0x000fe200000e0000 */
[----:B------:R-:W-:Y:S01]  /*4f70*/  VIADD R20, R20, 0x20 ;  /* 0x0000002014147836 */ /* 0x000fe20000000000 */
[----:B------:R-:W-:Y:S01]  /*4f80*/  ISETP.GT.AND P3, PT, R4, 0x1, PT ;  /* 0x000000010400780c */ /* 0x000fe20003f64270 */
[----:B------:R-:W-:Y:S01]  /*4f90*/  UIADD3 UR14, UR5, 0x100, URZ ;  /* 0x00000100050e7890 */ /* 0x000fe2000fffe03f */
[----:B------:R-:W-:Y:S01]  /*4fa0*/  ISETP.NE.AND P1, PT, R6, 0x5, PT ;  /* 0x000000050600780c */ /* 0x000fe20003f25270 */
[----:B------:R-:W-:-:S02]  /*4fb0*/  UIADD3.X UR5, URZ, UR23, URZ, UP0, !UPT ;  /* 0x000000173f057290 */ /* 0x000fc400087fe43f */
[----:B------:R-:W-:Y:S01]  /*4fc0*/  UIADD3 UR15, UR8, 0xa100, URZ ;  /* 0x0000a100080f7890 */ /* 0x000fe2000fffe03f */
[----:B------:R-:W-:Y:S02]  /*4fd0*/  SEL R14, RZ, 0x1, P1 ;  /* 0x00000001ff0e7807 */ /* 0x000fe40000800000 */
[----:B------:R-:W-:Y:S01]  /*4fe0*/  UMOV UR8, UR14 ;  /* 0x0000000e00087c82 */ /* 0x000fe20008000000 */
[----:B------:R-:W-:Y:S02]  /*4ff0*/  SEL R6, R6, RZ, P1 ;  /* 0x000000ff06067207 */ /* 0x000fe40000800000 */
[----:B------:R-:W-:Y:S01]  /*5000*/  LOP3.LUT R5, R5, R14, RZ, 0x3c, !PT ;  /* 0x0000000e05057212 */ /* 0x000fe200078e3cff */
[----:B------:R0:W-:Y:S02]  /*5010*/  UTMALDG.3D [UR8], [UR4], desc[UR6] ;  /* 0x00000608040075b4 */ /* 0x0001e40008011000 */
[----:B0-----:R-:W-:Y:S01]  /*5020*/  UMOV UR8, UR15 ;  /* 0x0000000f00087c82 */ /* 0x001fe20008000000 */
[----:B------:R-:W-:-:S02]  /*5030*/  UMOV UR11, UR19 ;  /* 0x00000013000b7c82 */ /* 0x000fc40008000000 */
[----:B------:R0:W-:Y:S02]  /*5040*/  UTMALDG.3D [UR8], [UR24], desc[UR6] ;  /* 0x00000608180075b4 */ /* 0x0001e40008011000 */
[----:B0-----:R-:W-:Y:S05]  /*5050*/  @P3 BRA `(.L_x_105) ;  /* 0xfffffffc00483947 */ /* 0x001fea000383ffff */
.L_x_101:
[----:B------:R-:W-:Y:S05]  /*5060*/  BSYNC B1 ;  /* 0x0000000000017941 */ /* 0x000fea0003800000 */
.L_x_100:
[----:B------:R-:W-:Y:S01]  /*5070*/  LOP3.LUT P3, RZ, R13, 0xff, RZ, 0xc0, !PT ;  /* 0x000000ff0dff7812 */ /* 0x000fe2000786c0ff */
[----:B------:R-:W-:Y:S01]  /*5080*/  IMAD.IADD R12, R3, 0x1, R12 ;  /* 0x00000001030c7824 */ /* 0x000fe200078e020c */
[----:B------:R-:W-:Y:S01]  /*5090*/  IADD3 R16, P4, R16, UR20, RZ ;  /* 0x0000001410107c10 */ /* 0x000fe2000ff9e0ff */
[----:B------:R-:W-:Y:S01]  /*50a0*/  ULDC.64 UR4, c[0x0][0x650] ;  /* 0x0001940000047ab9 */ /* 0x000fe20000000a00 */
[----:B------:R-:W-:Y:S01]  /*50b0*/  BSSY B1, `(.L_x_106) ;  /* 0x000006a000017945 */ /* 0x000fe20003800000 */
[----:B------:R-:W-:Y:S01]  /*50c0*/  IMAD.MOV.U32 R9, RZ, RZ, -0x1 ;  /* 0xffffffffff097424 */ /* 0x000fe200078e00ff */
[----:B------:R-:W-:Y:S01]  /*50d0*/  ISETP.GT.U32.AND P1, PT, R12, 0x4, PT ;  /* 0x000000040c00780c */ /* 0x000fe20003f24070 */
[----:B------:R-:W-:Y:S01]  /*50e0*/  IMAD.MOV.U32 R8, RZ, RZ, -0x1 ;  /* 0xffffffffff087424 */ /* 0x000fe200078e00ff */
[----:B------:R-:W-:Y:S02]  /*50f0*/  IADD3.X R17, R17, UR13, RZ, P4, !PT ;  /* 0x0000000d11117c10 */ /* 0x000fe4000a7fe4ff */
[----:B------:R-:W-:-:S02]  /*5100*/  ISETP.LT.U32.AND P1, PT, R3, 0x5, P1 ;  /* 0x000000050300780c */ /* 0x000fc40000f21070 */
[----:B------:R-:W-:Y:S01]  /*5110*/  PRMT R13, RZ, 0x7610, R13 ;  /* 0x00007610ff0d7816 */ /* 0x000fe2000000000d */
[----:B------:R-:W0:Y:S01]  /*5120*/  @P3 S2R R5, SR_CgaCtaId ;  /* 0x0000000000053919 */ /* 0x000e220000008800 */
[----:B------:R-:W-:-:S04]  /*5130*/  @P3 MOV R4, 0x400 ;  /* 0x0000040000043802 */ /* 0x000fc80000000f00 */
[----:B0-----:R-:W-:Y:S01]  /*5140*/  @P3 LEA R6, R5, R4, 0x18 ;  /* 0x0000000405063211 */ /* 0x001fe200078ec0ff */
[----:B------:R-:W-:-:S03]  /*5150*/  IMAD.WIDE.U32 R4, R12, -0x33333333, RZ ;  /* 0xcccccccd0c047825 */ /* 0x000fc600078e00ff */
[----:B------:R0:W-:Y:S01]  /*5160*/  @P3 SYNCS.ARRIVE.TRANS64.A1T0 RZ, [R6+URZ+0x68], RZ ;  /* 0x000068ff06ff39a7 */ /* 0x0001e2000810003f */
[----:B------:R-:W-:Y:S02]  /*5170*/  ISETP.GE.U32.AND P3, PT, R3, 0x5, PT ;  /* 0x000000050300780c */ /* 0x000fe40003f66070 */
[----:B------:R-:W-:Y:S02]  /*5180*/  SHF.R.U32.HI R7, RZ, 0x2, R5 ;  /* 0x00000002ff077819 */ /* 0x000fe40000011605 */
[----:B------:R-:W-:Y:S02]  /*5190*/  SEL R5, RZ, 0x1, !P1 ;  /* 0x00000001ff057807 */ /* 0x000fe40004800000 */
[----:B------:R-:W-:Y:S01]  /*51a0*/  ISETP.GE.U32.AND P1, PT, R16, UR4, PT ;  /* 0x0000000410007c0c */ /* 0x000fe2000bf26070 */
[----:B------:R-:W-:Y:S01]  /*51b0*/  IMAD R12, R7, -0x5, R12 ;  /* 0xfffffffb070c7824 */ /* 0x000fe200078e020c */
[----:B------:R-:W-:Y:S02]  /*51c0*/  LOP3.LUT R0, R0, R5, RZ, 0x3c, !PT ;  /* 0x0000000500007212 */ /* 0x000fe400078e3cff */
[----:B------:R-:W-:-:S02]  /*51d0*/  ISETP.GE.U32.AND.EX P1, PT, R17, UR5, PT, P1 ;  /* 0x0000000511007c0c */ /* 0x000fc4000bf26110 */
[----:B------:R-:W-:Y:S02]  /*51e0*/  PRMT R4, RZ, 0x7610, R4 ;  /* 0x00007610ff047816 */ /* 0x000fe40000000004 */
[----:B------:R-:W-:Y:S01]  /*51f0*/  @P3 LOP3.LUT R0, R0, 0x1, R7, 0x78, !PT ;  /* 0x0000000100003812 */ /* 0x000fe200078e7807 */
[----:B------:R-:W-:-:S08]  /*5200*/  IMAD.MOV.U32 R7, RZ, RZ, -0x1 ;  /* 0xffffffffff077424 */ /* 0x000fd000078e00ff */
[----:B0-----:R-:W-:Y:S05]  /*5210*/  @P1 BRA `(.L_x_107) ;  /* 0x00000004004c1947 */ /* 0x001fea0003800000 */
[----:B------:R-:W-:Y:S01]  /*5220*/  ULDC.64 UR4, c[0x0][0x628] ;  /* 0x00018a0000047ab9 */ /* 0x000fe20000000a00 */
[----:B------:R-:W0:Y:S01]  /*5230*/  S2R R15, SR_CTAID.X ;  /* 0x00000000000f7919 */ /* 0x000e220000002500 */
[----:B------:R-:W-:Y:S01]  /*5240*/  ISETP.NE.U32.AND P1, PT, RZ, UR4, PT ;  /* 0x00000004ff007c0c */ /* 0x000fe2000bf25070 */
[----:B------:R-:W-:Y:S01]  /*5250*/  ULDC UR7, c[0x0][0x630] ;  /* 0x00018c0000077ab9 */ /* 0x000fe20000000800 */
[----:B------:R-:W-:Y:S01]  /*5260*/  IMAD.MOV.U32 R4, RZ, RZ, R16 ;  /* 0x000000ffff047224 */ /* 0x000fe200078e0010 */
[----:B------:R-:W1:Y:S01]  /*5270*/  S2R R14, SR_CTAID.Y ;  /* 0x00000000000e7919 */ /* 0x000e620000002600 */
[----:B------:R-:W-:Y:S01]  /*5280*/  ISETP.NE.AND.EX P1, PT, RZ, UR5, PT, P1 ;  /* 0x00000005ff007c0c */ /* 0x000fe2000bf25310 */
[----:B------:R-:W-:-:S12]  /*5290*/  IMAD.MOV.U32 R5, RZ, RZ, R17 ;  /* 0x000000ffff057224 */ /* 0x000fd800078e0011 */
[----:B------:R-:W-:Y:S05]  /*52a0*/  @!P1 BRA `(.L_x_108) ;  /* 0x0000000000289947 */ /* 0x000fea0003800000 */
[----:B------:R-:W-:Y:S02]  /*52b0*/  ULDC UR6, c[0x0][0x634] ;  /* 0x00018d0000067ab9 */ /* 0x000fe40000000800 */
[----:B------:R-:W-:-:S05]  /*52c0*/  IADD3 R9, P1, R16, UR6, RZ ;  /* 0x0000000610097c10 */ /* 0x000fca000ff3e0ff */
[----:B------:R-:W-:-:S04]  /*52d0*/  IMAD.X R21, RZ, RZ, R17, P1 ;  /* 0x000000ffff157224 */ /* 0x000fc800008e0611 */
[----:B------:R-:W-:-:S04]  /*52e0*/  IMAD.WIDE.U32 R6, R21, UR4, RZ ;  /* 0x0000000415067c25 */ /* 0x000fc8000f8e00ff */
[----:B------:R-:W-:-:S04]  /*52f0*/  IMAD.WIDE.U32 R6, P1, R9, UR5, R6 ;  /* 0x0000000509067c25 */ /* 0x000fc8000f820006 */
[----:B------:R-:W-:-:S04]  /*5300*/  IMAD.WIDE.U32 R8, R9, UR4, RZ ;  /* 0x0000000409087c25 */ /* 0x000fc8000f8e00ff */
[----:B------:R-:W-:Y:S01]  /*5310*/  IMAD.X R5, RZ, RZ, RZ, P1 ;  /* 0x000000ffff057224 */ /* 0x000fe200008e06ff */
[----:B------:R-:W-:Y:S01]  /*5320*/  IADD3 RZ, P1, R9, R6, RZ ;  /* 0x0000000609ff7210 */ /* 0x000fe20007f3e0ff */
[----:B------:R-:W-:-:S04]  /*5330*/  IMAD.MOV.U32 R4, RZ, RZ, R7 ;  /* 0x000000ffff047224 */ /* 0x000fc800078e0007 */
[----:B------:R-:W-:-:S08]  /*5340*/  IMAD.WIDE.U32.X R4, R21, UR5, R4, P1 ;  /* 0x0000000515047c25 */ /* 0x000fd000088e0404 */
.L_x_108:
[--C-:B------:R-:W-:Y:S01]  /*5350*/  SHF.R.U64 R8, R4, UR7, R5.reuse ;  /* 0x0000000704087c19 */ /* 0x100fe20008001205 */
[----:B------:R-:W-:Y:S01]  /*5360*/  ULDC.64 UR4, c[0x0][0x620] ;  /* 0x0001880000047ab9 */ /* 0x000fe20000000a00 */
[----:B------:R-:W-:Y:S01]  /*5370*/  SHF.R.U32.HI R4, RZ, UR7, R5 ;  /* 0x00000007ff047c19 */ /* 0x000fe20008011605 */
[----:B------:R-:W2:Y:S01]  /*5380*/  LDC R24, c[0x0][0x144] ;  /* 0x00005100ff187b82 */ /* 0x000ea20000000800 */
[----:B------:R-:W-:Y:S01]  /*5390*/  IADD3 R7, P1, RZ, -R8, RZ ;  /* 0x80000008ff077210 */ /* 0x000fe20007f3e0ff */
[----:B------:R-:W-:Y:S01]  /*53a0*/  ULDC.64 UR8, c[0x0][0x640] ;  /* 0x0001900000087ab9 */ /* 0x000fe20000000a00 */
[----:B0-----:R-:W-:Y:S01]  /*53b0*/  I2FP.F32.U32 R9, R15 ;  /* 0x0000000f00097245 */ /* 0x001fe20000201000 */
[----:B------:R-:W-:Y:S02]  /*53c0*/  ULDC UR6, c[0x0][0x608] ;  /* 0x0001820000067ab9 */ /* 0x000fe40000000800 */
[----:B------:R-:W-:Y:S01]  /*53d0*/  IMAD.X R4, RZ, RZ, ~R4, P1 ;  /* 0x000000ffff047224 */ /* 0x000fe200008e0e04 */
[----:B------:R-:W-:Y:S01]  /*53e0*/  ISETP.NE.U32.AND P1, PT, RZ, UR8, PT ;  /* 0x00000008ff007c0c */ /* 0x000fe2000bf25070 */
[----:B------:R-:W0:Y:S02]  /*53f0*/  LDC R21, c[0x0][0x148] ;  /* 0x00005200ff157b82 */ /* 0x000e240000000800 */
[----:B------:R-:W-:Y:S01]  /*5400*/  IMAD R6, R4, UR4, RZ ;  /* 0x0000000404067c24 */ /* 0x000fe2000f8e02ff */
[----:B------:R-:W-:Y:S01]  /*5410*/  ISETP.NE.AND.EX P1, PT, RZ, UR9, PT, P1 ;  /* 0x00000009ff007c0c */ /* 0x000fe2000bf25310 */
[----:B------:R-:W-:Y:S01]  /*5420*/  IMAD.WIDE.U32 R4, R7, UR4, R16 ;  /* 0x0000000407047c25 */ /* 0x000fe2000f8e0010 */
[----:B------:R-:W-:-:S03]  /*5430*/  ULDC UR4, c[0x0][0x150] ;  /* 0x0000540000047ab9 */ /* 0x000fc60000000800 */
[----:B------:R-:W-:Y:S02]  /*5440*/  IMAD R7, R7, UR5, R6 ;  /* 0x0000000507077c24 */ /* 0x000fe4000f8e0206 */
[----:B------:R-:W-:Y:S01]  /*5450*/  FMUL R6, R9, UR4 ;  /* 0x0000000409067c20 */ /* 0x000fe20008400000 */
[----:B------:R-:W-:Y:S01]  /*5460*/  ULDC UR4, c[0x0][0x618] ;  /* 0x0001860000047ab9 */ /* 0x000fe20000000800 */
[----:B------:R-:W-:Y:S01]  /*5470*/  ULDC UR5, c[0x0][0x154] ;  /* 0x0000550000057ab9 */ /* 0x000fe20000000800 */
[----:B------:R-:W-:-:S03]  /*5480*/  IMAD.IADD R5, R5, 0x1, R7 ;  /* 0x0000000105057824 */ /* 0x000fc600078e0207 */
[----:B------:R-:W3:Y:S02]  /*5490*/  F2I.U32.TRUNC.NTZ R6, R6 ;  /* 0x0000000600067305 */ /* 0x000ee4000020f000 */
[----:B------:R-:W-:Y:S02]  /*54a0*/  SHF.R.U64 R9, R4, UR4, R5 ;  /* 0x0000000404097c19 */ /* 0x000fe40008001205 */
[----:B-1----:R-:W-:-:S05]  /*54b0*/  I2FP.F32.U32 R4, R14 ;  /* 0x0000000e00047245 */ /* 0x002fca0000201000 */
[----:B------:R-:W-:Y:S01]  /*54c0*/  FMUL R22, R4, UR5 ;  /* 0x0000000504167c20 */ /* 0x000fe20008400000 */
[----:B------:R-:W-:Y:S01]  /*54d0*/  SHF.R.U32.HI R4, RZ, UR4, R5 ;  /* 0x00000004ff047c19 */ /* 0x000fe20008011605 */
[----:B------:R-:W-:-:S03]  /*54e0*/  ULDC UR4, c[0x0][0x658] ;  /* 0x0001960000047ab9 */ /* 0x000fc60000000800 */
[--C-:B------:R-:W-:Y:S01]  /*54f0*/  SHF.R.U64 R20, R9, UR6, R4.reuse ;  /* 0x0000000609147c19 */ /* 0x100fe20008001204 */
[----:B------:R-:W1:Y:S01]  /*5500*/  F2I.U32.TRUNC.NTZ R22, R22 ;  /* 0x0000001600167305 */ /* 0x000e62000020f000 */
[----:B------:R-:W-:Y:S01]  /*5510*/  SHF.R.U32.HI R5, RZ, UR6, R4 ;  /* 0x00000006ff057c19 */ /* 0x000fe20008011604 */
[----:B---3--:R-:W-:-:S03]  /*5520*/  IMAD.MOV R6, RZ, RZ, -R6 ;  /* 0x000000ffff067224 */ /* 0x008fc600078e0a06 */
[----:B------:R-:W-:Y:S01]  /*5530*/  SHF.R.U64 R18, R20, UR4, R5 ;  /* 0x0000000414127c19 */ /* 0x000fe20008001205 */
[----:B--2---:R-:W-:Y:S01]  /*5540*/  IMAD R15, R24, R6, R15 ;  /* 0x00000006180f7224 */ /* 0x004fe200078e020f */
[----:B------:R-:W-:-:S03]  /*5550*/  SHF.R.U32.HI R23, RZ, UR4, R5 ;  /* 0x00000004ff177c19 */ /* 0x000fc60008011605 */
[----:B------:R-:W-:Y:S02]  /*5560*/  IMAD.MOV.U32 R4, RZ, RZ, R18 ;  /* 0x000000ffff047224 */ /* 0x000fe400078e0012 */
[----:B------:R-:W-:Y:S01]  /*5570*/  IMAD.MOV.U32 R5, RZ, RZ, R23 ;  /* 0x000000ffff057224 */ /* 0x000fe200078e0017 */
[----:B-1----:R-:W-:Y:S06]  /*5580*/  @!P1 BRA `(.L_x_109) ;  /* 0x0000000000289947 */ /* 0x002fec0003800000 */
[----:B------:R-:W-:Y:S02]  /*5590*/  ULDC UR4, c[0x0][0x64c] ;  /* 0x0001930000047ab9 */ /* 0x000fe40000000800 */
[----:B------:R-:W-:-:S05]  /*55a0*/  IADD3 R5, P1, R18, UR4, RZ ;  /* 0x0000000412057c10 */ /* 0x000fca000ff3e0ff */
[----:B------:R-:W-:-:S04]  /*55b0*/  IMAD.X R23, RZ, RZ, R23, P1 ;  /* 0x000000ffff177224 */ /* 0x000fc800008e0617 */
[----:B------:R-:W-:-:S04]  /*55c0*/  IMAD.WIDE.U32 R6, R23, UR8, RZ ;  /* 0x0000000817067c25 */ /* 0x000fc8000f8e00ff */
[----:B------:R-:W-:-:S04]  /*55d0*/  IMAD.WIDE.U32 R6, P1, R5, UR9, R6 ;  /* 0x0000000905067c25 */ /* 0x000fc8000f820006 */
[----:B------:R-:W-:-:S04]  /*55e0*/  IMAD.WIDE.U32 R4, R5, UR8, RZ ;  /* 0x0000000805047c25 */ /* 0x000fc8000f8e00ff */
[----:B------:R-:W-:Y:S01]  /*55f0*/  IMAD.MOV.U32 R4, RZ, RZ, R7 ;  /* 0x000000ffff047224 */ /* 0x000fe200078e0007 */
[----:B------:R-:W-:Y:S01]  /*5600*/  IADD3 RZ, P3, R5, R6, RZ ;  /* 0x0000000605ff7210 */ /* 0x000fe20007f7e0ff */
[----:B------:R-:W-:-:S04]  /*5610*/  IMAD.X R5, RZ, RZ, RZ, P1 ;  /* 0x000000ffff057224 */ /* 0x000fc800008e06ff */
[----:B------:R-:W-:-:S08]  /*5620*/  IMAD.WIDE.U32.X R4, R23, UR9, R4, P3 ;  /* 0x0000000917047c25 */ /* 0x000fd000098e0404 */
.L_x_109:
[----:B------:R-:W-:Y:S01]  /*5630*/  ISETP.NE.AND P1, PT, R2, 0x1, PT ;  /* 0x000000010200780c */ /* 0x000fe20003f25270 */
[----:B------:R-:W-:Y:S01]  /*5640*/  ULDC UR4, c[0x0][0x648] ;  /* 0x0001920000047ab9 */ /* 0x000fe20000000800 */
[----:B------:R-:W-:Y:S01]  /*5650*/  LOP3.LUT R20, R20, UR17, RZ, 0xc0, !PT ;  /* 0x0000001114147c12 */ /* 0x000fe2000f8ec0ff */
[----:B------:R-:W-:Y:S01]  /*5660*/  IMAD.MOV R22, RZ, RZ, -R22 ;  /* 0x000000ffff167224 */ /* 0x000fe200078e0a16 */
[----:B------:R-:W-:Y:S01]  /*5670*/  SHF.R.U64 R5, R4, UR4, R5 ;  /* 0x0000000404057c19 */ /* 0x000fe20008001205 */
[----:B------:R-:W-:Y:S01]  /*5680*/  ULDC UR4, c[0x0][0x638] ;  /* 0x00018e0000047ab9 */ /* 0x000fe20000000800 */
[----:B------:R-:W-:Y:S01]  /*5690*/  LOP3.LUT R9, R9, UR16, RZ, 0xc0, !PT ;  /* 0x0000001009097c12 */ /* 0x000fe2000f8ec0ff */
[----:B------:R-:W-:Y:S01]  /*56a0*/  ULDC UR5, c[0x0][0x610] ;  /* 0x0001840000057ab9 */ /* 0x000fe20000000800 */
[----:B------:R-:W-:Y:S02]  /*56b0*/  IMAD.MOV.U32 R4, RZ, RZ, 0x1 ;  /* 0x00000001ff047424 */ /* 0x000fe400078e00ff */
[----:B------:R-:W-:-:S02]  /*56c0*/  IMAD.MOV R7, RZ, RZ, -R5 ;  /* 0x000000ffff077224 */ /* 0x000fc400078e0a05 */
[----:B------:R-:W-:Y:S02]  /*56d0*/  IMAD R20, R5, UR18, R20 ;  /* 0x0000001205147c24 */ /* 0x000fe4000f8e0214 */
[----:B0-----:R-:W-:Y:S02]  /*56e0*/  @P1 IMAD R15, R21, R22, R14 ;  /* 0x00000016150f1224 */ /* 0x001fe400078e020e */
[----:B------:R-:W-:Y:S01]  /*56f0*/  IMAD R18, R7, UR4, R18 ;  /* 0x0000000407127c24 */ /* 0x000fe2000f8e0212 */
[----:B------:R-:W-:Y:S01]  /*5700*/  ULDC UR4, c[0x0][0x600] ;  /* 0x0001800000047ab9 */ /* 0x000fe20000000800 */
[----:B------:R-:W-:Y:S02]  /*5710*/  IMAD R15, R20, UR5, R15 ;  /* 0x00000005140f7c24 */ /* 0x000fe4000f8e020f */
[----:B------:R-:W-:-:S05]  /*5720*/  IMAD R18, R18, UR4, R9 ;  /* 0x0000000412127c24 */ /* 0x000fca000f8e0209 */
[----:B------:R-:W-:Y:S02]  /*5730*/  SEL R9, R18, R15, !P1 ;  /* 0x0000000f12097207 */ /* 0x000fe40004800000 */
[----:B------:R-:W-:-:S07]  /*5740*/  SEL R7, R15, R18, !P1 ;  /* 0x000000120f077207 */ /* 0x000fce0004800000 */
.L_x_107:
[----:B------:R-:W-:Y:S05]  /*5750*/  BSYNC B1 ;  /* 0x0000000000017941 */ /* 0x000fea0003800000 */
.L_x_106:
[----:B------:R-:W-:-:S13]  /*5760*/  LOP3.LUT P1, RZ, R4, 0xff, RZ, 0xc0, !PT ;  /* 0x000000ff04ff7812 */ /* 0x000fda000782c0ff */
[----:B------:R-:W-:Y:S05]  /*5770*/  @P1 BRA `(.L_x_110) ;  /* 0xfffffff4004c1947 */ /* 0x000fea000383ffff */
[----:B------:R-:W-:Y:S05]  /*5780*/  BSYNC B0 ;  /* 0x0000000000007941 */ /* 0x000fea0003800000 */
.L_x_98:
[----:B------:R-:W-:-:S03]  /*5790*/  UMOV UR4, 0xffffffff ;  /* 0xffffffff00047882 */ /* 0x000fc60000000000 */
[----:B------:R-:W-:Y:S05]  /*57a0*/  BRA.DIV UR4, `(.L_x_111) ;  /* 0x00000006043c7947 */ /* 0x000fea000b800000 */
[----:B------:R-:W-:-:S13]  /*57b0*/  ELECT P6, URZ, PT ;  /* 0x00000000003f782f */ /* 0x000fda00038c0000 */
.L_x_126:
[----:B------:R-:W-:Y:S04]  /*57c0*/  BSSY B0, `(.L_x_112) ;  /* 0x0000034000007945 */ /* 0x000fe80003800000 */
[----:B------:R-:W-:Y:S05]  /*57d0*/  @!P6 BRA `(.L_x_113) ;  /* 0x0000000000c8e947 */ /* 0x000fea0003800000 */
[----:B------:R-:W-:-:S04]  /*57e0*/  LOP3.LUT R19, R19, 0x2, RZ, 0xfc, !PT ;  /* 0x0000000213137812 */ /* 0x000fc800078efcff */
[----:B------:R-:W-:-:S13]  /*57f0*/  ISETP.NE.AND P0, PT, R19, 0x3, PT ;  /* 0x000000031300780c */ /* 0x000fda0003f05270 */
[----:B------:R-:W-:Y:S05]  /*5800*/  @!P0 BRA `(.L_x_114) ;  /* 0x0000000000048947 */ /* 0x000fea0003800000 */
[----:B------:R-:W-:Y:S01]  /*5810*/  BPT.TRAP 0x1 ;  /* 0x000000040000795c */ /* 0x000fe20000300000 */
.L_x_114:
[----:B------:R-:W0:Y:S01]  /*5820*/  S2R R3, SR_CgaCtaId ;  /* 0x0000000000037919 */ /* 0x000e220000008800 */
[----:B------:R-:W-:-:S04]  /*5830*/  MOV R2, 0x400 ;  /* 0x0000040000027802 */ /* 0x000fc80000000f00 */
[----:B0-----:R-:W-:Y:S02]  /*5840*/  LEA R3, R3, R2, 0x18 ;  /* 0x0000000203037211 */ /* 0x001fe400078ec0ff */
[----:B------:R-:W-:-:S03]  /*5850*/  SHF.L.U32 R2, R0, 0x1f, RZ ;  /* 0x0000001f00027819 */ /* 0x000fc600000006ff */
[----:B------:R-:W-:-:S04]  /*5860*/  VIADD R3, R3, 0x28 ;  /* 0x0000002803037836 */ /* 0x000fc80000000000 */
[C---:B------:R-:W-:Y:S02]  /*5870*/  IMAD R7, R12.reuse, 0x8, R3 ;  /* 0x000000080c077824 */ /* 0x040fe400078e0203 */
[----:B------:R-:W-:Y:S02]  /*5880*/  VIADD R12, R12, 0x1 ;  /* 0x000000010c0c7836 */ /* 0x000fe40000000000 */
[----:B------:R-:W0:Y:S03]  /*5890*/  SYNCS.PHASECHK.TRANS64.TRYWAIT P0, [R7+URZ], R2 ;  /* 0x00000002070075a7 */ /* 0x000e26000800017f */
[----:B------:R-:W-:-:S04]  /*58a0*/  ISETP.NE.AND P1, PT, R12, 0x5, PT ;  /* 0x000000050c00780c */ /* 0x000fc80003f25270 */
[----:B------:R-:W-:Y:S02]  /*58b0*/  SEL R5, RZ, 0x1, P1 ;  /* 0x00000001ff057807 */ /* 0x000fe40000800000 */
[----:B------:R-:W-:Y:S02]  /*58c0*/  SEL R12, R12, RZ, P1 ;  /* 0x000000ff0c0c7207 */ /* 0x000fe40000800000 */
[----:B------:R-:W-:-:S03]  /*58d0*/  LOP3.LUT R5, R0, R5, RZ, 0x3c, !PT ;  /* 0x0000000500057212 */ /* 0x000fc600078e3cff */
[----:B------:R-:W-:Y:S01]  /*58e0*/  IMAD R9, R12, 0x8, R3 ;  /* 0x000000080c097824 */ /* 0x000fe200078e0203 */
[----:B------:R-:W-:Y:S01]  /*58f0*/  SHF.L.U32 R4, R5, 0x1f, RZ ;  /* 0x0000001f05047819 */ /* 0x000fe200000006ff */
[----:B0-----:R-:W-:Y:S06]  /*5900*/  @!P0 BRA `(.L_x_115) ;  /* 0x0000000400048947 */ /* 0x001fec0003800000 */
.L_x_127:
[----:B------:R-:W1:Y:S01]  /*5910*/  SYNCS.PHASECHK.TRANS64.TRYWAIT P0, [R9+URZ], R4 ;  /* 0x00000004090075a7 */ /* 0x000e62000800017f */
[----:B------:R-:W-:-:S05]  /*5920*/  VIADD R0, R12, 0x1 ;  /* 0x000000010c007836 */ /* 0x000fca0000000000 */
[----:B------:R-:W-:-:S04]  /*5930*/  ISETP.NE.AND P1, PT, R0, 0x5, PT ;  /* 0x000000050000780c */ /* 0x000fc80003f25270 */
[----:B0-----:R-:W-:Y:S02]  /*5940*/  SEL R2, RZ, 0x1, P1 ;  /* 0x00000001ff027807 */ /* 0x001fe40000800000 */
[----:B------:R-:W-:Y:S02]  /*5950*/  SEL R0, R0, RZ, P1 ;  /* 0x000000ff00007207 */ /* 0x000fe40000800000 */
[----:B------:R-:W-:-:S03]  /*5960*/  LOP3.LUT R7, R5, R2, RZ, 0x3c, !PT ;  /* 0x0000000205077212 */ /* 0x000fc600078e3cff */
[----:B------:R-:W-:Y:S01]  /*5970*/  IMAD R6, R0, 0x8, R3 ;  /* 0x0000000800067824 */ /* 0x000fe200078e0203 */
[----:B------:R-:W-:Y:S01]  /*5980*/  SHF.L.U32 R5, R7, 0x1f, RZ ;  /* 0x0000001f07057819 */ /* 0x000fe200000006ff */
[----:B-1----:R-:W-:Y:S06]  /*5990*/  @!P0 BRA `(.L_x_116) ;  /* 0x0000000000f48947 */ /* 0x002fec0003800000 */
.L_x_128:
[----:B------:R-:W1:Y:S01]  /*59a0*/  SYNCS.PHASECHK.TRANS64.TRYWAIT P0, [R6+URZ], R5 ;  /* 0x00000005060075a7 */ /* 0x000e62000800017f */
[----:B------:R-:W-:-:S05]  /*59b0*/  VIADD R0, R0, 0x1 ;  /* 0x0000000100007836 */ /* 0x000fca0000000000 */
[----:B------:R-:W-:-:S04]  /*59c0*/  ISETP.NE.AND P1, PT, R0, 0x5, PT ;  /* 0x000000050000780c */ /* 0x000fc80003f25270 */
[----:B------:R-:W-:Y:S02]  /*59d0*/  SEL R2, RZ, 0x1, P1 ;  /* 0x00000001ff027807 */ /* 0x000fe40000800000 */
[----:B------:R-:W-:Y:S02]  /*59e0*/  SEL R0, R0, RZ, P1 ;  /* 0x000000ff00007207 */ /* 0x000fe40000800000 */
[----:B------:R-:W-:-:S03]  /*59f0*/  LOP3.LUT R7, R7, R2, RZ, 0x3c, !PT ;  /* 0x0000000207077212 */ /* 0x000fc600078e3cff */
[----:B0-----:R-:W-:Y:S01]  /*5a00*/  IMAD R9, R0, 0x8, R3 ;  /* 0x0000000800097824 */ /* 0x001fe200078e0203 */
[----:B------:R-:W-:Y:S01]  /*5a10*/  SHF.L.U32 R4, R7, 0x1f, RZ ;  /* 0x0000001f07047819 */ /* 0x000fe200000006ff */
[----:B-1----:R-:W-:Y:S06]  /*5a20*/  @!P0 BRA `(.L_x_117) ;  /* 0x0000000000e48947 */ /* 0x002fec0003800000 */
.L_x_129:
[----:B------:R-:W1:Y:S01]  /*5a30*/  SYNCS.PHASECHK.TRANS64.TRYWAIT P0, [R9+URZ], R4 ;  /* 0x00000004090075a7 */ /* 0x000e62000800017f */
[----:B------:R-:W-:-:S05]  /*5a40*/  VIADD R0, R0, 0x1 ;  /* 0x0000000100007836 */ /* 0x000fca0000000000 */
[----:B------:R-:W-:-:S04]  /*5a50*/  ISETP.NE.AND P1, PT, R0, 0x5, PT ;  /* 0x000000050000780c */ /* 0x000fc80003f25270 */
[----:B------:R-:W-:Y:S02]  /*5a60*/  SEL R2, RZ, 0x1, P1 ;  /* 0x00000001ff027807 */ /* 0x000fe40000800000 */
[----:B------:R-:W-:Y:S02]  /*5a70*/  SEL R0, R0, RZ, P1 ;  /* 0x000000ff00007207 */ /* 0x000fe40000800000 */
[----:B------:R-:W-:Y:S01]  /*5a80*/  LOP3.LUT R2, R7, R2, RZ, 0x3c, !PT ;  /* 0x0000000207027212 */ /* 0x000fe200078e3cff */
[----:B-1----:R-:W-:Y:S06]  /*5a90*/  @!P0 BRA `(.L_x_118) ;  /* 0x0000000000dc8947 */ /* 0x002fec0003800000 */
.L_x_130:
[----:B------:R-:W-:Y:S01]  /*5aa0*/  IMAD R3, R0, 0x8, R3 ;  /* 0x0000000800037824 */ /* 0x000fe200078e0203 */
[----:B------:R-:W-:-:S07]  /*5ab0*/  SHF.L.U32 R0, R2, 0x1f, RZ ;  /* 0x0000001f02007819 */ /* 0x000fce00000006ff */
.L_x_119:
[----:B--2---:R2:W3:Y:S02]  /*5ac0*/  SYNCS.PHASECHK.TRANS64.TRYWAIT P0, [R3+URZ], R0 ;  /* 0x00000000030075a7 */ /* 0x0044e4000800017f */
[----:B---3--:R-:W-:Y:S05]  /*5ad0*/  @!P0 NANOSLEEP.SYNCS 0x989680 ;  /* 0x009896800000895d */ /* 0x008fea0003900000 */
[----:B------:R-:W3:Y:S02]  /*5ae0*/  @!P0 SYNCS.PHASECHK.TRANS64 P0, [R3+URZ], R0 ;  /* 0x00000000030085a7 */ /* 0x000ee4000800007f */
[----:B---3--:R-:W-:Y:S05]  /*5af0*/  @!P0 BRA `(.L_x_119) ;  /* 0xfffffffc00f08947 */ /* 0x008fea000383ffff */
.L_x_113:
[----:B------:R-:W-:Y:S05]  /*5b00*/  BSYNC B0 ;  /* 0x0000000000007941 */ /* 0x000fea0003800000 */
.L_x_112:
[----:B------:R-:W-:Y:S05]  /*5b10*/  EXIT ;  /* 0x000000000000794d */ /* 0x000fea0003800000 */
.L_x_17:
[----:B---3--:R3:W4:Y:S02]  /*5b20*/  SYNCS.PHASECHK.TRANS64.TRYWAIT P1, [R3+URZ], R0 ;  /* 0x00000000030075a7 */ /* 0x008724000802017f */
[----:B----4-:R-:W-:Y:S05]  /*5b30*/  @!P1 NANOSLEEP.SYNCS 0x989680 ;  /* 0x009896800000995d */ /* 0x010fea0003900000 */
[----:B------:R-:W4:Y:S02]  /*5b40*/  @!P1 SYNCS.PHASECHK.TRANS64 P1, [R3+URZ], R0 ;  /* 0x00000000030095a7 */ /* 0x000f24000802007f */
[----:B----4-:R-:W-:Y:S05]  /*5b50*/  @!P1 BRA `(.L_x_17) ;  /* 0xfffffffc00f09947 */ /* 0x010fea000383ffff */
[----:B------:R-:W-:Y:S05]  /*5b60*/  BRA `(.L_x_16) ;  /* 0xffffffb400b07947 */ /* 0x000fea000383ffff */
.L_x_22:
[----:B-1----:R-:W-:-:S04]  /*5b70*/  IMAD.U32 R4, RZ, RZ, UR4 ;  /* 0x00000004ff047e24 */ /* 0x002fc8000f8e00ff */
[----:B------:R1:W2:Y:S03]  /*5b80*/  SYNCS.PHASECHK.TRANS64.TRYWAIT P1, [R4+URZ], R3 ;  /* 0x00000003040075a7 */ /* 0x0002a6000802017f */
[----:B--2---:R-:W-:Y:S05]  /*5b90*/  @!P1 NANOSLEEP.SYNCS 0x989680 ;  /* 0x009896800000995d */ /* 0x004fea0003900000 */
[----:B------:R-:W2:Y:S02]  /*5ba0*/  @!P1 SYNCS.PHASECHK.TRANS64 P1, [R4+URZ], R3 ;  /* 0x00000003040095a7 */ /* 0x000ea4000802007f */
[----:B--2---:R-:W-:Y:S05]  /*5bb0*/  @!P1 BRA `(.L_x_22) ;  /* 0xfffffffc00ec9947 */ /* 0x004fea000383ffff */
[----:B------:R-:W-:Y:S05]  /*5bc0*/  BRA `(.L_x_21) ;  /* 0xffffffb800507947 */ /* 0x000fea000383ffff */
.L_x_99:
[----:B------:R-:W-:Y:S01]  /*5bd0*/  BSSY B1, `(.L_x_120) ;  /* 0x0000006000017945 */ /* 0x000fe20003800000 */
[----:B------:R-:W-:-:S07]  /*5be0*/  IMAD.MOV.U32 R15, RZ, RZ, -0x1 ;  /* 0xffffffffff0f7424 */ /* 0x000fce00078e00ff */
[----:B------:R-:W-:Y:S05]  /*5bf0*/  WARPSYNC.COLLECTIVE R15, `(.L_x_121) ;  /* 0x000000000f0c7348 */ /* 0x000fea0003c00000 */
[----:B------:R-:W-:Y:S02]  /*5c00*/  ELECT P6, UR62, PT ;  /* 0x00000000003e782f */ /* 0x000fe400038c0000 */
[----:B------:R-:W-:Y:S01]  /*5c10*/  MOV R14, UR62 ;  /* 0x0000003e000e7c02 */ /* 0x000fe20008000f00 */
[----:B------:R-:W-:Y:S10]  /*5c20*/  ENDCOLLECTIVE ;  /* 0x000000000000791b */ /* 0x000ff40003800000 */
.L_x_121:
[----:B------:R-:W-:Y:S05]  /*5c30*/  BSYNC B1 ;  /* 0x0000000000017941 */ /* 0x000fea0003800000 */
.L_x_120:
[----:B------:R-:W-:Y:S05]  /*5c40*/  BRA `(.L_x_122) ;  /* 0xfffffff000247947 */ /* 0x000fea000383ffff */
.L_x_102:
[----:B0-----:R0:W1:Y:S02]  /*5c50*/  SYNCS.PHASECHK.TRANS64.TRYWAIT P1, [R14+URZ+0x28], R7 ;  /* 0x000028070e0075a7 */ /* 0x001064000802017f */
[----:B-1----:R-:W-:Y:S05]  /*5c60*/  @!P1 NANOSLEEP.SYNCS 0x989680 ;  /* 0x009896800000995d */ /* 0x002fea0003900000 */
[----:B------:R-:W1:Y:S02]  /*5c70*/  @!P1 SYNCS.PHASECHK.TRANS64 P1, [R14+URZ+0x28], R7 ;  /* 0x000028070e0095a7 */ /* 0x000e64000802007f */
[----:B-1----:R-:W-:Y:S05]  /*5c80*/  @!P1 BRA `(.L_x_102) ;  /* 0xfffffffc00f09947 */ /* 0x002fea000383ffff */
[----:B------:R-:W-:Y:S05]  /*5c90*/  BRA `(.L_x_123) ;  /* 0xfffffff000587947 */ /* 0x000fea000383ffff */
.L_x_111:
[----:B------:R-:W-:Y:S01]  /*5ca0*/  BSSY B0, `(.L_x_124) ;  /* 0x0000006000007945 */ /* 0x000fe20003800000 */
[----:B------:R-:W-:-:S07]  /*5cb0*/  IMAD.MOV.U32 R15, RZ, RZ, -0x1 ;  /* 0xffffffffff0f7424 */ /* 0x000fce00078e00ff */
[----:B------:R-:W-:Y:S05]  /*5cc0*/  WARPSYNC.COLLECTIVE R15, `(.L_x_125) ;  /* 0x000000000f0c7348 */ /* 0x000fea0003c00000 */
[----:B------:R-:W-:Y:S02]  /*5cd0*/  ELECT P6, UR62, PT ;  /* 0x00000000003e782f */ /* 0x000fe400038c0000 */
[----:B------:R-:W-:Y:S01]  /*5ce0*/  MOV R14, UR62 ;  /* 0x0000003e000e7c02 */ /* 0x000fe20008000f00 */
[----:B------:R-:W-:Y:S10]  /*5cf0*/  ENDCOLLECTIVE ;  /* 0x000000000000791b */ /* 0x000ff40003800000 */
.L_x_125:
[----:B------:R-:W-:Y:S05]  /*5d00*/  BSYNC B0 ;  /* 0x0000000000007941 */ /* 0x000fea0003800000 */
.L_x_124:
[----:B------:R-:W-:Y:S05]  /*5d10*/  BRA `(.L_x_126) ;  /* 0xfffffff800a87947 */ /* 0x000fea000383ffff */
.L_x_115:
[----:B0-----:R0:W1:Y:S02]  /*5d20*/  SYNCS.PHASECHK.TRANS64.TRYWAIT P0, [R7+URZ], R2 ;  /* 0x00000002070075a7 */ /* 0x001064000800017f */
[----:B-1----:R-:W-:Y:S05]  /*5d30*/  @!P0 NANOSLEEP.SYNCS 0x989680 ;  /* 0x009896800000895d */ /* 0x002fea0003900000 */
[----:B------:R-:W1:Y:S02]  /*5d40*/  @!P0 SYNCS.PHASECHK.TRANS64 P0, [R7+URZ], R2 ;  /* 0x00000002070085a7 */ /* 0x000e64000800007f */
[----:B-1----:R-:W-:Y:S05]  /*5d50*/  @!P0 BRA `(.L_x_115) ;  /* 0xfffffffc00f08947 */ /* 0x002fea000383ffff */
[----:B------:R-:W-:Y:S05]  /*5d60*/  BRA `(.L_x_127) ;  /* 0xfffffff800e87947 */ /* 0x000fea000383ffff */
.L_x_116:
[----:B0-----:R0:W1:Y:S02]  /*5d70*/  SYNCS.PHASECHK.TRANS64.TRYWAIT P0, [R9+URZ], R4 ;  /* 0x00000004090075a7 */ /* 0x001064000800017f */
[----:B-1----:R-:W-:Y:S05]  /*5d80*/  @!P0 NANOSLEEP.SYNCS 0x989680 ;  /* 0x009896800000895d */ /* 0x002fea0003900000 */
[----:B------:R-:W1:Y:S02]  /*5d90*/  @!P0 SYNCS.PHASECHK.TRANS64 P0, [R9+URZ], R4 ;  /* 0x00000004090085a7 */ /* 0x000e64000800007f */
[----:B-1----:R-:W-:Y:S05]  /*5da0*/  @!P0 BRA `(.L_x_116) ;  /* 0xfffffffc00f08947 */ /* 0x002fea000383ffff */
[----:B------:R-:W-:Y:S05]  /*5db0*/  BRA `(.L_x_128) ;  /* 0xfffffff800f87947 */ /* 0x000fea000383ffff */
.L_x_117:
[----:B0-----:R0:W1:Y:S02]  /*5dc0*/  SYNCS.PHASECHK.TRANS64.TRYWAIT P0, [R6+URZ], R5 ;  /* 0x00000005060075a7 */ /* 0x001064000800017f */
[----:B-1----:R-:W-:Y:S05]  /*5dd0*/  @!P0 NANOSLEEP.SYNCS 0x989680 ;  /* 0x009896800000895d */ /* 0x002fea0003900000 */
[----:B------:R-:W1:Y:S02]  /*5de0*/  @!P0 SYNCS.PHASECHK.TRANS64 P0, [R6+URZ], R5 ;  /* 0x00000005060085a7 */ /* 0x000e64000800007f */
[----:B-1----:R-:W-:Y:S05]  /*5df0*/  @!P0 BRA `(.L_x_117) ;  /* 0xfffffffc00f08947 */ /* 0x002fea000383ffff */
[----:B------:R-:W-:Y:S05]  /*5e00*/  BRA `(.L_x_129) ;  /* 0xfffffffc00087947 */ /* 0x000fea000383ffff */
.L_x_118:
[----:B-1----:R1:W2:Y:S02]  /*5e10*/  SYNCS.PHASECHK.TRANS64.TRYWAIT P0, [R9+URZ], R4 ;  /* 0x00000004090075a7 */ /* 0x0022a4000800017f */
[----:B--2---:R-:W-:Y:S05]  /*5e20*/  @!P0 NANOSLEEP.SYNCS 0x989680 ;  /* 0x009896800000895d */ /* 0x004fea0003900000 */
[----:B------:R-:W2:Y:S02]  /*5e30*/  @!P0 SYNCS.PHASECHK.TRANS64 P0, [R9+URZ], R4 ;  /* 0x00000004090085a7 */ /* 0x000ea4000800007f */
[----:B--2---:R-:W-:Y:S05]  /*5e40*/  @!P0 BRA `(.L_x_118) ;  /* 0xfffffffc00f08947 */ /* 0x004fea000383ffff */
[----:B------:R-:W-:Y:S05]  /*5e50*/  BRA `(.L_x_130) ;  /* 0xfffffffc00107947 */ /* 0x000fea000383ffff */
.L_x_131:
[----:B------:R-:W-:-:S00]  /*5e60*/  BRA `(.L_x_131) ;  /* 0xfffffffc00fc7947 */ /* 0x000fc0000383ffff */
[----:B------:R-:W-:-:S00]  /*5e70*/  NOP ;  /* 0x0000000000007918 */ /* 0x000fc00000000000 */
        /* <DEDUP_REMOVED lines=8> */
.L_x_132:


//--------------------- .nv.global.init           --------------------------
	.section	.nv.global.init,"aw",@progbits
.nv.global.init:
	.type		$str$22,@object
	.size		$str$22,($str$23 - $str$22)
$str$22:
        /*0000*/ 	.byte	0x6b, 0x5f, 0x74, 0x69, 0x6c, 0x65, 0x5f, 0x63, 0x6f, 0x75, 0x6e, 0x74, 0x20, 0x3e, 0x3d, 0x20
        /*0010*/ 	.byte	0x31, 0x00
	.type		$str$23,@object
	.size		$str$23,(__unnamed_1 - $str$23)
$str$23:
        /*0012*/ 	.byte	0x2f, 0x74, 0x6d, 0x70, 0x2f, 0x63, 0x75, 0x74, 0x6c, 0x61, 0x73, 0x73, 0x5f, 0x73, 0x77, 0x65
        /*0022*/ 	.byte	0x65, 0x70, 0x5f, 0x73, 0x72, 0x63, 0x2f, 0x69, 0x6e, 0x63, 0x6c, 0x75, 0x64, 0x65, 0x2f, 0x63
        /*0032*/ 	.byte	0x75, 0x74, 0x6c, 0x61, 0x73, 0x73, 0x2f, 0x67, 0x65, 0x6d, 0x6d, 0x2f, 0x63, 0x6f, 0x6c, 0x6c
        /*0042*/ 	.byte	0x65, 0x63, 0x74, 0x69, 0x76, 0x65, 0x2f, 0x73, 0x6d, 0x39, 0x30, 0x5f, 0x6d, 0x6d, 0x61, 0x5f
        /*0052*/ 	.byte	0x74, 0x6d, 0x61, 0x5f, 0x67, 0x6d, 0x6d, 0x61, 0x5f, 0x73, 0x73, 0x5f, 0x77, 0x61, 0x72, 0x70
        /*0062*/ 	.byte	0x73, 0x70, 0x65, 0x63, 0x69, 0x61, 0x6c, 0x69, 0x7a, 0x65, 0x64, 0x2e, 0x68, 0x70, 0x70, 0x00
	.type		__unnamed_1,@object
	.size		__unnamed_1,(.L_0 - __unnamed_1)
__unnamed_1:
        /*0072*/ 	.byte	0x76, 0x6f, 0x69, 0x64, 0x20, 0x63, 0x75, 0x74, 0x6c, 0x61, 0x73, 0x73, 0x3a, 0x3a, 0x67, 0x65
        /* <DEDUP_REMOVED lines=179> */
        /*0bb2*/ 	.byte	0x65, 0x6e, 0x74, 0x69, 0x74, 0x79, 0x5d, 0x00
.L_0:


//--------------------- .nv.shared._ZN7cutlass13device_kernelINS_4gemm6kernel13GemmUniversalIN4cute5tupleIJiiiiEEENS1_10collective13CollectiveMmaINS1_34MainloopSm90TmaGmmaWarpSpecializedILi5ENS5_IJNS4_1CILi1EEESB_SB_EEENS1_35KernelTmaWarpSpecializedCooperativeEEENS5_IJNSA_ILi128EEENSA_ILi64EEENSA_ILi32EEEEEENS_6half_tENS5_IJlSB_lEEESJ_SK_NS4_8TiledMMAINS4_8MMA_AtomIJNS4_4SM904GMMA25MMA_64x64x16_F32F16F16_SSILNSO_5MajorE0ELSQ_0ELNSO_7ScaleInE1ELSR_1EEEEEENS4_6LayoutINS5_IJNSA_ILi2EEESB_SB_EEENS5_IJSB_NSA_ILi0EEESX_EEEEENS5_IJNS4_10UnderscoreES10_S10_EEEEENS4_13SM90_TMA_LOADENS4_14ComposedLayoutINS4_7SwizzleILi2ELi4ELi3EEENS4_18smem_ptr_flag_bitsILi16EEENSU_INS5_IJNSA_ILi8EEESH_EEENS5_IJSH_SB_EEEEEEEvNS4_8identityES13_S1D_vS1E_EENS_8epilogue10collective6detail29Sm90TmaWarpSpecializedAdapterINS1H_15DefaultEpilogueISJ_SK_SK_NS1G_6thread17LinearCombinationISJ_Li1EffLNS1L_9ScaleType4KindE0ELNS_15FloatRoundStyleE2ESJ_EENS1_15EpilogueDefaultEEEEEvvEEEEvNT_6ParamsE --------------------------
	.section	.nv.shared._ZN7cutlass13device_kernelINS_4gemm6kernel13GemmUniversalIN4cute5tupleIJiiiiEEENS1_10collective13CollectiveMmaINS1_34MainloopSm90TmaGmmaWarpSpecializedILi5ENS5_IJNS4_1CILi1EEESB_SB_EEENS1_35KernelTmaWarpSpecializedCooperativeEEENS5_IJNSA_ILi128EEENSA_ILi64EEENSA_ILi32EEEEEENS_6half_tENS5_IJlSB_lEEESJ_SK_NS4_8TiledMMAINS4_8MMA_AtomIJNS4_4SM904GMMA25MMA_64x64x16_F32F16F16_SSILNSO_5MajorE0ELSQ_0ELNSO_7ScaleInE1ELSR_1EEEEEENS4_6LayoutINS5_IJNSA_ILi2EEESB_SB_EEENS5_IJSB_NSA_ILi0EEESX_EEEEENS5_IJNS4_10UnderscoreES10_S10_EEEEENS4_13SM90_TMA_LOADENS4_14ComposedLayoutINS4_7SwizzleILi2ELi4ELi3EEENS4_18smem_ptr_flag_bitsILi16EEENSU_INS5_IJNSA_ILi8EEESH_EEENS5_IJSH_SB_EEEEEEEvNS4_8identityES13_S1D_vS1E_EENS_8epilogue10collective6detail29Sm90TmaWarpSpecializedAdapterINS1H_15DefaultEpilogueISJ_SK_SK_NS1G_6thread17LinearCombinationISJ_Li1EffLNS1L_9ScaleType4KindE0ELNS_15FloatRoundStyleE2ESJ_EENS1_15EpilogueDefaultEEEEEvvEEEEvNT_6ParamsE,"aw",@nobits
	.sectionflags	@""
	.align	16
	.zero		1024


//--------------------- .nv.shared.reserved.0     --------------------------
	.section	.nv.shared.reserved.0,"aw",@nobits
	.weak		__nv_reservedSMEM_offset_0_alias
	.size		__nv_reservedSMEM_offset_0_alias, 0, 0
	.other		__nv_reservedSMEM_offset_0_alias,@"STO_CUDA_RESERVED_SHARED STV_DEFAULT"
__nv_reservedSMEM_offset_0_alias:
	.zero		0


//--------------------- .nv.global                --------------------------
	.section	.nv.global,"aw",@nobits
.nv.global:
	.type		_ZN39_INTERNAL_71002a15_4_k_cu_2f25ff99_31854cute1_E,@object
	.size		_ZN39_INTERNAL_71002a15_4_k_cu_2f25ff99_31854cute1_E,(_ZN39_INTERNAL_71002a15_4_k_cu_2f25ff99_31854cuda3std3__45__cpo6cbeginE - _ZN39_INTERNAL_71002a15_4_k_cu_2f25ff99_31854cute1_E)
_ZN39_INTERNAL_71002a15_4_k_cu_2f25ff99_31854cute1_E:
	.zero		1
	.type		_ZN39_INTERNAL_71002a15_4_k_cu_2f25ff99_31854cuda3std3__45__cpo6cbeginE,@object
	.size		_ZN39_INTERNAL_71002a15_4_k_cu_2f25ff99_31854cuda3std3__45__cpo6cbeginE,(_ZN39_INTERNAL_71002a15_4_k_cu_2f25ff99_31854cuda3std3__48in_placeE - _ZN39_INTERNAL_71002a15_4_k_cu_2f25ff99_31854cuda3std3__45__cpo6cbeginE)
_ZN39_INTERNAL_71002a15_4_k_cu_2f25ff99_31854cuda3std3__45__cpo6cbeginE:
	.zero		1
	.type		_ZN39_INTERNAL_71002a15_4_k_cu_2f25ff99_31854cuda3std3__48in_placeE,@object
	.size		_ZN39_INTERNAL_71002a15_4_k_cu_2f25ff99_31854cuda3std3__48in_placeE,(_ZN39_INTERNAL_71002a15_4_k_cu_2f25ff99_31854cuda3std6ranges3__45__cpo9iter_moveE - _ZN39_INTERNAL_71002a15_4_k_cu_2f25ff99_31854cuda3std3__48in_placeE)
_ZN39_INTERNAL_71002a15_4_k_cu_2f25ff99_31854cuda3std3__48in_placeE:
	.zero		1
	.type		_ZN39_INTERNAL_71002a15_4_k_cu_2f25ff99_31854cuda3std6ranges3__45__cpo9iter_moveE,@object
	.size		_ZN39_INTERNAL_71002a15_4_k_cu_2f25ff99_31854cuda3std6ranges3__45__cpo9iter_moveE,(_ZN39_INTERNAL_71002a15_4_k_cu_2f25ff99_31854cuda3std3__45__cpo5beginE - _ZN39_INTERNAL_71002a15_4_k_cu_2f25ff99_31854cuda3std6ranges3__45__cpo9iter_moveE)
_ZN39_INTERNAL_71002a15_4_k_cu_2f25ff99_31854cuda3std6ranges3__45__cpo9iter_moveE:
	.zero		1
	.type		_ZN39_INTERNAL_71002a15_4_k_cu_2f25ff99_31854cuda3std3__45__cpo5beginE,@object
	.size		_ZN39_INTERNAL_71002a15_4_k_cu_2f25ff99_31854cuda3std3__45__cpo5beginE,(_ZN39_INTERNAL_71002a15_4_k_cu_2f25ff99_31854cuda3std3__441_GLOBAL__N__71002a15_4_k_cu_2f25ff99_31856ignoreE - _ZN39_INTERNAL_71002a15_4_k_cu_2f25ff99_31854cuda3std3__45__cpo5beginE)
_ZN39_INTERNAL_71002a15_4_k_cu_2f25ff99_31854cuda3std3__45__cpo5beginE:
	.zero		1
	.type		_ZN39_INTERNAL_71002a15_4_k_cu_2f25ff99_31854cuda3std3__441_GLOBAL__N__71002a15_4_k_cu_2f25ff99_31856ignoreE,@object
	.size		_ZN39_INTERNAL_71002a15_4_k_cu_2f25ff99_31854cuda3std3__441_GLOBAL__N__71002a15_4_k_cu_2f25ff99_31856ignoreE,(_ZN39_INTERNAL_71002a15_4_k_cu_2f25ff99_31854cute7productE - _ZN39_INTERNAL_71002a15_4_k_cu_2f25ff99_31854cuda3std3__441_GLOBAL__N__71002a15_4_k_cu_2f25ff99_31856ignoreE)
_ZN39_INTERNAL_71002a15_4_k_cu_2f25ff99_31854cuda3std3__441_GLOBAL__N__71002a15_4_k_cu_2f25ff99_31856ignoreE:
	.zero		1
	.type		_ZN39_INTERNAL_71002a15_4_k_cu_2f25ff99_31854cute7productE,@object
	.size		_ZN39_INTERNAL_71002a15_4_k_cu_2f25ff99_31854cute7productE,(_ZN39_INTERNAL_71002a15_4_k_cu_2f25ff99_31854cuda3std3__45__cpo3endE - _ZN39_INTERNAL_71002a15_4_k_cu_2f25ff99_31854cute7productE)
_ZN39_INTERNAL_71002a15_4_k_cu_2f25ff99_31854cute7productE:
	.zero		1
	.type		_ZN39_INTERNAL_71002a15_4_k_cu_2f25ff99_31854cuda3std3__45__cpo3endE,@object
	.size		_ZN39_INTERNAL_71002a15_4_k_cu_2f25ff99_31854cuda3std3__45__cpo3endE,(_ZN39_INTERNAL_71002a15_4_k_cu_2f25ff99_31854cuda3std3__419piecewise_constructE - _ZN39_INTERNAL_71002a15_4_k_cu_2f25ff99_31854cuda3std3__45__cpo3endE)
_ZN39_INTERNAL_71002a15_4_k_cu_2f25ff99_31854cuda3std3__45__cpo3endE:
	.zero		1
	.type		_ZN39_INTERNAL_71002a15_4_k_cu_2f25ff99_31854cuda3std3__419piecewise_constructE,@object
	.size		_ZN39_INTERNAL_71002a15_4_k_cu_2f25ff99_31854cuda3std3__419piecewise_constructE,(_ZN39_INTERNAL_71002a15_4_k_cu_2f25ff99_31854cuda3std3__45__cpo4cendE - _ZN39_INTERNAL_71002a15_4_k_cu_2f25ff99_31854cuda3std3__419piecewise_constructE)
_ZN39_INTERNAL_71002a15_4_k_cu_2f25ff99_31854cuda3std3__419piecewise_constructE:
	.zero		1
	.type		_ZN39_INTERNAL_71002a15_4_k_cu_2f25ff99_31854cuda3std3__45__cpo4cendE,@object
	.size		_ZN39_INTERNAL_71002a15_4_k_cu_2f25ff99_31854cuda3std3__45__cpo4cendE,(_ZN39_INTERNAL_71002a15_4_k_cu_2f25ff99_31854cuda3std6ranges3__45__cpo4swapE - _ZN39_INTERNAL_71002a15_4_k_cu_2f25ff99_31854cuda3std3__45__cpo4cendE)
_ZN39_INTERNAL_71002a15_4_k_cu_2f25ff99_31854cuda3std3__45__cpo4cendE:
	.zero		1
	.type		_ZN39_INTERNAL_71002a15_4_k_cu_2f25ff99_31854cuda3std6ranges3__45__cpo4swapE,@object
	.size		_ZN39_INTERNAL_71002a15_4_k_cu_2f25ff99_31854cuda3std6ranges3__45__cpo4swapE,(.L_8 - _ZN39_INTERNAL_71002a15_4_k_cu_2f25ff99_31854cuda3std6ranges3__45__cpo4swapE)
_ZN39_INTERNAL_71002a15_4_k_cu_2f25ff99_31854cuda3std6ranges3__45__cpo4swapE:
	.zero		1
.L_8:


//--------------------- .nv.constant0._ZN7cutlass13device_kernelINS_4gemm6kernel13GemmUniversalIN4cute5tupleIJiiiiEEENS1_10collective13CollectiveMmaINS1_34MainloopSm90TmaGmmaWarpSpecializedILi5ENS5_IJNS4_1CILi1EEESB_SB_EEENS1_35KernelTmaWarpSpecializedCooperativeEEENS5_IJNSA_ILi128EEENSA_ILi64EEENSA_ILi32EEEEEENS_6half_tENS5_IJlSB_lEEESJ_SK_NS4_8TiledMMAINS4_8MMA_AtomIJNS4_4SM904GMMA25MMA_64x64x16_F32F16F16_SSILNSO_5MajorE0ELSQ_0ELNSO_7ScaleInE1ELSR_1EEEEEENS4_6LayoutINS5_IJNSA_ILi2EEESB_SB_EEENS5_IJSB_NSA_ILi0EEESX_EEEEENS5_IJNS4_10UnderscoreES10_S10_EEEEENS4_13SM90_TMA_LOADENS4_14ComposedLayoutINS4_7SwizzleILi2ELi4ELi3EEENS4_18smem_ptr_flag_bitsILi16EEENSU_INS5_IJNSA_ILi8EEESH_EEENS5_IJSH_SB_EEEEEEEvNS4_8identityES13_S1D_vS1E_EENS_8epilogue10collective6detail29Sm90TmaWarpSpecializedAdapterINS1H_15DefaultEpilogueISJ_SK_SK_NS1G_6thread17LinearCombinationISJ_Li1EffLNS1L_9ScaleType4KindE0ELNS_15FloatRoundStyleE2ESJ_EENS1_15EpilogueDefaultEEEEEvvEEEEvNT_6ParamsE --------------------------
	.section	.nv.constant0._ZN7cutlass13device_kernelINS_4gemm6kernel13GemmUniversalIN4cute5tupleIJiiiiEEENS1_10collective13CollectiveMmaINS1_34MainloopSm90TmaGmmaWarpSpecializedILi5ENS5_IJNS4_1CILi1EEESB_SB_EEENS1_35KernelTmaWarpSpecializedCooperativeEEENS5_IJNSA_ILi128EEENSA_ILi64EEENSA_ILi32EEEEEENS_6half_tENS5_IJlSB_lEEESJ_SK_NS4_8TiledMMAINS4_8MMA_AtomIJNS4_4SM904GMMA25MMA_64x64x16_F32F16F16_SSILNSO_5MajorE0ELSQ_0ELNSO_7ScaleInE1ELSR_1EEEEEENS4_6LayoutINS5_IJNSA_ILi2EEESB_SB_EEENS5_IJSB_NSA_ILi0EEESX_EEEEENS5_IJNS4_10UnderscoreES10_S10_EEEEENS4_13SM90_TMA_LOADENS4_14ComposedLayoutINS4_7SwizzleILi2ELi4ELi3EEENS4_18smem_ptr_flag_bitsILi16EEENSU_INS5_IJNSA_ILi8EEESH_EEENS5_IJSH_SB_EEEEEEEvNS4_8identityES13_S1D_vS1E_EENS_8epilogue10collective6detail29Sm90TmaWarpSpecializedAdapterINS1H_15DefaultEpilogueISJ_SK_SK_NS1G_6thread17LinearCombinationISJ_Li1EffLNS1L_9ScaleType4KindE0ELNS_15FloatRoundStyleE2ESJ_EENS1_15EpilogueDefaultEEEEEvvEEEEvNT_6ParamsE,"a",@progbits
	.sectionflags	@""
	.align	4
.nv.constant0._ZN7cutlass13device_kernelINS_4gemm6kernel13GemmUniversalIN4cute5tupleIJiiiiEEENS1_10collective13CollectiveMmaINS1_34MainloopSm90TmaGmmaWarpSpecializedILi5ENS5_IJNS4_1CILi1EEESB_SB_EEENS1_35KernelTmaWarpSpecializedCooperativeEEENS5_IJNSA_ILi128EEENSA_ILi64EEENSA_ILi32EEEEEENS_6half_tENS5_IJlSB_lEEESJ_SK_NS4_8TiledMMAINS4_8MMA_AtomIJNS4_4SM904GMMA25MMA_64x64x16_F32F16F16_SSILNSO_5MajorE0ELSQ_0ELNSO_7ScaleInE1ELSR_1EEEEEENS4_6LayoutINS5_IJNSA_ILi2EEESB_SB_EEENS5_IJSB_NSA_ILi0EEESX_EEEEENS5_IJNS4_10UnderscoreES10_S10_EEEEENS4_13SM90_TMA_LOADENS4_14ComposedLayoutINS4_7SwizzleILi2ELi4ELi3EEENS4_18smem_ptr_flag_bitsILi16EEENSU_INS5_IJNSA_ILi8EEESH_EEENS5_IJSH_SB_EEEEEEEvNS4_8identityES13_S1D_vS1E_EENS_8epilogue10collective6detail29Sm90TmaWarpSpecializedAdapterINS1H_15DefaultEpilogueISJ_SK_SK_NS1G_6thread17LinearCombinationISJ_Li1EffLNS1L_9ScaleType4KindE0ELNS_15FloatRoundStyleE2ESJ_EENS1_15EpilogueDefaultEEEEEvvEEEEvNT_6ParamsE:
	.zero		1664


//--------------------- SYMBOLS --------------------------

	.type		.nv.reservedSmem.offset0,@object
	.size		.nv.reservedSmem.offset0,0x4
	.type		__assertfail,@function
